//
// Generated by NVIDIA NVVM Compiler
//
// Compiler Build ID: CL-36424714
// Cuda compilation tools, release 13.0, V13.0.88
// Based on NVVM 20.0.0
//

.version 9.0
.target sm_100
.address_size 64

	// .globl	_Z16nodiag_normalizePdS_ii

.visible .entry _Z16nodiag_normalizePdS_ii(
	.param .u64 .ptr .align 1 _Z16nodiag_normalizePdS_ii_param_0,
	.param .u64 .ptr .align 1 _Z16nodiag_normalizePdS_ii_param_1,
	.param .u32 _Z16nodiag_normalizePdS_ii_param_2,
	.param .u32 _Z16nodiag_normalizePdS_ii_param_3
)
{
	.reg .pred 	%p<5>;
	.reg .b32 	%r<17>;
	.reg .b64 	%rd<10>;
	.reg .b64 	%fd<7>;

	ld.param.u64 	%rd1, [_Z16nodiag_normalizePdS_ii_param_0];
	ld.param.u64 	%rd2, [_Z16nodiag_normalizePdS_ii_param_1];
	ld.param.u32 	%r5, [_Z16nodiag_normalizePdS_ii_param_2];
	ld.param.u32 	%r4, [_Z16nodiag_normalizePdS_ii_param_3];
	mov.u32 	%r6, %ctaid.x;
	mov.u32 	%r7, %ntid.x;
	mov.u32 	%r8, %tid.x;
	mad.lo.s32 	%r1, %r6, %r7, %r8;
	mov.u32 	%r9, %ctaid.y;
	mov.u32 	%r10, %ntid.y;
	mov.u32 	%r11, %tid.y;
	mad.lo.s32 	%r12, %r9, %r10, %r11;
	max.s32 	%r13, %r1, %r12;
	setp.ge.s32 	%p1, %r13, %r5;
	@%p1 bra 	$L__BB0_3;
	setp.ne.s32 	%p2, %r1, %r4;
	setp.eq.s32 	%p3, %r1, %r12;
	or.pred  	%p4, %p2, %p3;
	@%p4 bra 	$L__BB0_3;
	cvta.to.global.u64 	%rd3, %rd1;
	mul.lo.s32 	%r14, %r4, %r5;
	add.s32 	%r15, %r14, %r12;
	cvta.to.global.u64 	%rd4, %rd2;
	mul.wide.s32 	%rd5, %r15, 8;
	add.s64 	%rd6, %rd4, %rd5;
	ld.global.f64 	%fd1, [%rd6];
	add.s32 	%r16, %r14, %r4;
	mul.wide.s32 	%rd7, %r16, 8;
	add.s64 	%rd8, %rd3, %rd7;
	ld.global.f64 	%fd2, [%rd8];
	div.rn.f64 	%fd3, %fd1, %fd2;
	st.global.f64 	[%rd6], %fd3;
	add.s64 	%rd9, %rd3, %rd5;
	ld.global.f64 	%fd4, [%rd9];
	ld.global.f64 	%fd5, [%rd8];
	div.rn.f64 	%fd6, %fd4, %fd5;
	st.global.f64 	[%rd9], %fd6;
$L__BB0_3:
	ret;

}
	// .globl	_Z14diag_normalizePdS_ii
.visible .entry _Z14diag_normalizePdS_ii(
	.param .u64 .ptr .align 1 _Z14diag_normalizePdS_ii_param_0,
	.param .u64 .ptr .align 1 _Z14diag_normalizePdS_ii_param_1,
	.param .u32 _Z14diag_normalizePdS_ii_param_2,
	.param .u32 _Z14diag_normalizePdS_ii_param_3
)
{
	.reg .pred 	%p<5>;
	.reg .b32 	%r<15>;
	.reg .b64 	%rd<10>;
	.reg .b64 	%fd<6>;

	ld.param.u64 	%rd1, [_Z14diag_normalizePdS_ii_param_0];
	ld.param.u64 	%rd2, [_Z14diag_normalizePdS_ii_param_1];
	ld.param.u32 	%r5, [_Z14diag_normalizePdS_ii_param_2];
	ld.param.u32 	%r4, [_Z14diag_normalizePdS_ii_param_3];
	mov.u32 	%r6, %ctaid.x;
	mov.u32 	%r7, %ntid.x;
	mov.u32 	%r8, %tid.x;
	mad.lo.s32 	%r1, %r6, %r7, %r8;
	mov.u32 	%r9, %ctaid.y;
	mov.u32 	%r10, %ntid.y;
	mov.u32 	%r11, %tid.y;
	mad.lo.s32 	%r12, %r9, %r10, %r11;
	max.s32 	%r13, %r1, %r12;
	setp.ge.s32 	%p1, %r13, %r5;
	@%p1 bra 	$L__BB1_3;
	setp.ne.s32 	%p2, %r1, %r12;
	setp.ne.s32 	%p3, %r1, %r4;
	or.pred  	%p4, %p2, %p3;
	@%p4 bra 	$L__BB1_3;
	cvta.to.global.u64 	%rd3, %rd1;
	mad.lo.s32 	%r14, %r4, %r5, %r4;
	cvta.to.global.u64 	%rd4, %rd2;
	mul.wide.u32 	%rd5, %r14, 8;
	add.s64 	%rd6, %rd4, %rd5;
	ld.global.f64 	%fd1, [%rd6];
	mul.wide.s32 	%rd7, %r14, 8;
	add.s64 	%rd8, %rd3, %rd7;
	ld.global.f64 	%fd2, [%rd8];
	div.rn.f64 	%fd3, %fd1, %fd2;
	st.global.f64 	[%rd6], %fd3;
	add.s64 	%rd9, %rd3, %rd5;
	ld.global.f64 	%fd4, [%rd9];
	div.rn.f64 	%fd5, %fd4, %fd4;
	st.global.f64 	[%rd9], %fd5;
$L__BB1_3:
	ret;

}
	// .globl	_Z11gaussjordanPdS_ii
.visible .entry _Z11gaussjordanPdS_ii(
	.param .u64 .ptr .align 1 _Z11gaussjordanPdS_ii_param_0,
	.param .u64 .ptr .align 1 _Z11gaussjordanPdS_ii_param_1,
	.param .u32 _Z11gaussjordanPdS_ii_param_2,
	.param .u32 _Z11gaussjordanPdS_ii_param_3
)
{
	.reg .pred 	%p<5>;
	.reg .b32 	%r<18>;
	.reg .b64 	%rd<15>;
	.reg .b64 	%fd<11>;

	ld.param.u64 	%rd4, [_Z11gaussjordanPdS_ii_param_0];
	ld.param.u64 	%rd3, [_Z11gaussjordanPdS_ii_param_1];
	ld.param.u32 	%r7, [_Z11gaussjordanPdS_ii_param_2];
	ld.param.u32 	%r6, [_Z11gaussjordanPdS_ii_param_3];
	cvta.to.global.u64 	%rd1, %rd4;
	mov.u32 	%r8, %ctaid.x;
	mov.u32 	%r9, %ntid.x;
	mov.u32 	%r10, %tid.x;
	mad.lo.s32 	%r1, %r8, %r9, %r10;
	mov.u32 	%r11, %ctaid.y;
	mov.u32 	%r12, %ntid.y;
	mov.u32 	%r13, %tid.y;
	mad.lo.s32 	%r14, %r11, %r12, %r13;
	max.s32 	%r15, %r1, %r14;
	setp.ge.s32 	%p1, %r15, %r7;
	setp.eq.s32 	%p2, %r1, %r6;
	or.pred  	%p3, %p1, %p2;
	@%p3 bra 	$L__BB2_3;
	cvta.to.global.u64 	%rd5, %rd3;
	mad.lo.s32 	%r3, %r6, %r7, %r14;
	mul.wide.s32 	%rd6, %r3, 8;
	add.s64 	%rd7, %rd5, %rd6;
	ld.global.f64 	%fd1, [%rd7];
	mul.lo.s32 	%r16, %r7, %r1;
	add.s32 	%r17, %r16, %r6;
	mul.wide.s32 	%rd8, %r17, 8;
	add.s64 	%rd2, %rd1, %rd8;
	ld.global.f64 	%fd2, [%rd2];
	mul.f64 	%fd3, %fd1, %fd2;
	add.s32 	%r4, %r16, %r14;
	mul.wide.s32 	%rd9, %r4, 8;
	add.s64 	%rd10, %rd5, %rd9;
	ld.global.f64 	%fd4, [%rd10];
	sub.f64 	%fd5, %fd4, %fd3;
	st.global.f64 	[%rd10], %fd5;
	setp.eq.s32 	%p4, %r14, %r6;
	@%p4 bra 	$L__BB2_3;
	add.s64 	%rd12, %rd1, %rd6;
	ld.global.f64 	%fd6, [%rd12];
	ld.global.f64 	%fd7, [%rd2];
	mul.f64 	%fd8, %fd6, %fd7;
	add.s64 	%rd14, %rd1, %rd9;
	ld.global.f64 	%fd9, [%rd14];
	sub.f64 	%fd10, %fd9, %fd8;
	st.global.f64 	[%rd14], %fd10;
$L__BB2_3:
	ret;

}
	// .globl	_Z8set_zeroPdS_ii
.visible .entry _Z8set_zeroPdS_ii(
	.param .u64 .ptr .align 1 _Z8set_zeroPdS_ii_param_0,
	.param .u64 .ptr .align 1 _Z8set_zeroPdS_ii_param_1,
	.param .u32 _Z8set_zeroPdS_ii_param_2,
	.param .u32 _Z8set_zeroPdS_ii_param_3
)
{
	.reg .pred 	%p<6>;
	.reg .b32 	%r<13>;
	.reg .b64 	%rd<6>;

	ld.param.u64 	%rd1, [_Z8set_zeroPdS_ii_param_0];
	ld.param.u32 	%r2, [_Z8set_zeroPdS_ii_param_2];
	ld.param.u32 	%r3, [_Z8set_zeroPdS_ii_param_3];
	mov.u32 	%r4, %ctaid.x;
	mov.u32 	%r5, %ntid.x;
	mov.u32 	%r6, %tid.x;
	mad.lo.s32 	%r1, %r4, %r5, %r6;
	mov.u32 	%r7, %ctaid.y;
	mov.u32 	%r8, %ntid.y;
	mov.u32 	%r9, %tid.y;
	mad.lo.s32 	%r10, %r7, %r8, %r9;
	max.s32 	%r11, %r1, %r10;
	setp.ge.s32 	%p1, %r11, %r2;
	setp.eq.s32 	%p2, %r1, %r3;
	or.pred  	%p3, %p1, %p2;
	setp.ne.s32 	%p4, %r10, %r3;
	or.pred  	%p5, %p4, %p3;
	@%p5 bra 	$L__BB3_2;
	cvta.to.global.u64 	%rd2, %rd1;
	mad.lo.s32 	%r12, %r2, %r1, %r3;
	mul.wide.s32 	%rd3, %r12, 8;
	add.s64 	%rd4, %rd2, %rd3;
	mov.b64 	%rd5, 0;
	st.global.u64 	[%rd4], %rd5;
$L__BB3_2:
	ret;

}
	// .globl	_Z23matrix_inversion_kernelPdS_S_S_ii
.visible .entry _Z23matrix_inversion_kernelPdS_S_S_ii(
	.param .u64 .ptr .align 1 _Z23matrix_inversion_kernelPdS_S_S_ii_param_0,
	.param .u64 .ptr .align 1 _Z23matrix_inversion_kernelPdS_S_S_ii_param_1,
	.param .u64 .ptr .align 1 _Z23matrix_inversion_kernelPdS_S_S_ii_param_2,
	.param .u64 .ptr .align 1 _Z23matrix_inversion_kernelPdS_S_S_ii_param_3,
	.param .u32 _Z23matrix_inversion_kernelPdS_S_S_ii_param_4,
	.param .u32 _Z23matrix_inversion_kernelPdS_S_S_ii_param_5
)
{
	.reg .pred 	%p<6>;
	.reg .b32 	%r<25>;
	.reg .b64 	%rd<29>;
	.reg .b64 	%fd<26>;

	ld.param.u64 	%rd5, [_Z23matrix_inversion_kernelPdS_S_S_ii_param_0];
	ld.param.u64 	%rd6, [_Z23matrix_inversion_kernelPdS_S_S_ii_param_1];
	ld.param.u64 	%rd3, [_Z23matrix_inversion_kernelPdS_S_S_ii_param_2];
	ld.param.u64 	%rd4, [_Z23matrix_inversion_kernelPdS_S_S_ii_param_3];
	ld.param.u32 	%r5, [_Z23matrix_inversion_kernelPdS_S_S_ii_param_4];
	ld.param.u32 	%r4, [_Z23matrix_inversion_kernelPdS_S_S_ii_param_5];
	cvta.to.global.u64 	%rd1, %rd6;
	cvta.to.global.u64 	%rd2, %rd5;
	mov.u32 	%r6, %ctaid.x;
	mov.u32 	%r7, %ntid.x;
	mov.u32 	%r8, %tid.x;
	mad.lo.s32 	%r1, %r6, %r7, %r8;
	mov.u32 	%r9, %ctaid.y;
	mov.u32 	%r10, %ntid.y;
	mov.u32 	%r11, %tid.y;
	mad.lo.s32 	%r12, %r9, %r10, %r11;
	max.s32 	%r13, %r1, %r12;
	setp.lt.s32 	%p1, %r13, %r5;
	setp.ge.s32 	%p2, %r13, %r5;
	@%p2 bra 	$L__BB4_6;
	setp.ne.s32 	%p3, %r1, %r4;
	@%p3 bra 	$L__BB4_5;
	setp.ne.s32 	%p4, %r4, %r12;
	@%p4 bra 	$L__BB4_4;
	mad.lo.s32 	%r23, %r4, %r5, %r4;
	mul.wide.u32 	%rd22, %r23, 8;
	add.s64 	%rd23, %rd2, %rd22;
	ld.global.f64 	%fd23, [%rd23];
	rcp.rn.f64 	%fd25, %fd23;
	mov.f64 	%fd24, 0d3FF0000000000000;
	bra.uni 	$L__BB4_6;
$L__BB4_4:
	mul.lo.s32 	%r20, %r4, %r5;
	add.s32 	%r21, %r20, %r12;
	mul.wide.s32 	%rd17, %r21, 8;
	add.s64 	%rd18, %rd2, %rd17;
	ld.global.f64 	%fd19, [%rd18];
	add.s32 	%r22, %r20, %r4;
	mul.wide.s32 	%rd19, %r22, 8;
	add.s64 	%rd20, %rd2, %rd19;
	ld.global.f64 	%fd20, [%rd20];
	div.rn.f64 	%fd24, %fd19, %fd20;
	add.s64 	%rd21, %rd1, %rd17;
	ld.global.f64 	%fd21, [%rd21];
	div.rn.f64 	%fd25, %fd21, %fd20;
	bra.uni 	$L__BB4_6;
$L__BB4_5:
	mul.lo.s32 	%r14, %r5, %r1;
	add.s32 	%r15, %r14, %r12;
	mul.wide.s32 	%rd7, %r15, 8;
	add.s64 	%rd8, %rd2, %rd7;
	ld.global.f64 	%fd9, [%rd8];
	mul.lo.s32 	%r16, %r4, %r5;
	add.s32 	%r17, %r16, %r12;
	mul.wide.s32 	%rd9, %r17, 8;
	add.s64 	%rd10, %rd2, %rd9;
	ld.global.f64 	%fd10, [%rd10];
	add.s32 	%r18, %r14, %r4;
	mul.wide.s32 	%rd11, %r18, 8;
	add.s64 	%rd12, %rd2, %rd11;
	ld.global.f64 	%fd11, [%rd12];
	mul.f64 	%fd12, %fd10, %fd11;
	add.s32 	%r19, %r16, %r4;
	mul.wide.s32 	%rd13, %r19, 8;
	add.s64 	%rd14, %rd2, %rd13;
	ld.global.f64 	%fd13, [%rd14];
	div.rn.f64 	%fd14, %fd12, %fd13;
	sub.f64 	%fd24, %fd9, %fd14;
	add.s64 	%rd15, %rd1, %rd7;
	ld.global.f64 	%fd15, [%rd15];
	add.s64 	%rd16, %rd1, %rd9;
	ld.global.f64 	%fd16, [%rd16];
	mul.f64 	%fd17, %fd16, %fd11;
	div.rn.f64 	%fd18, %fd17, %fd13;
	sub.f64 	%fd25, %fd15, %fd18;
$L__BB4_6:
	bar.sync 	0;
	not.pred 	%p5, %p1;
	@%p5 bra 	$L__BB4_8;
	mad.lo.s32 	%r24, %r5, %r1, %r12;
	cvta.to.global.u64 	%rd24, %rd3;
	mul.wide.s32 	%rd25, %r24, 8;
	add.s64 	%rd26, %rd24, %rd25;
	st.global.f64 	[%rd26], %fd24;
	cvta.to.global.u64 	%rd27, %rd4;
	add.s64 	%rd28, %rd27, %rd25;
	st.global.f64 	[%rd28], %fd25;
$L__BB4_8:
	ret;

}


// ===== COMPILED SASS (sm_100) =====

	.target	sm_100

	.elftype	@"ET_EXEC"


//--------------------- .note.nv.tkinfo           --------------------------
	.section	.note.nv.tkinfo,"",@"SHT_NOTE"
	.sectionflags	@"SHF_NOTE_NV_TKINFO"
	.tkinfo
        /*0018*/ 	.word	0x00000002
        /*0030*/ 	.string	""
        /*0030*/ 	.string	"ptxas"
        /*0030*/ 	.string	"Cuda compilation tools, release 13.0, V13.0.88"
        /*0030*/ 	.string	"Build cuda_13.0.r13.0/compiler.36424714_0"
        /*0030*/ 	.string	"-arch sm_100 -m 64 "



//--------------------- .note.nv.cuinfo           --------------------------
	.section	.note.nv.cuinfo,"",@"SHT_NOTE"
	.sectionflags	@"SHF_NOTE_NV_CUINFO"
        /*0018*/ 	.short	0x0002
        /*001a*/ 	.short	0x0064
        /*001c*/ 	.short	0x0082
	.zero		2


//--------------------- .nv.info                  --------------------------
	.section	.nv.info,"",@"SHT_CUDA_INFO"
	.align	4


	//----- nvinfo : EIATTR_REGCOUNT
	.align		4
        /*0000*/ 	.byte	0x04, 0x2f
        /*0002*/ 	.short	(.L_1 - .L_0)
	.align		4
.L_0:
        /*0004*/ 	.word	index@(_Z16nodiag_normalizePdS_ii)
        /*0008*/ 	.word	0x0000001d


	//----- nvinfo : EIATTR_FRAME_SIZE
	.align		4
.L_1:
        /*000c*/ 	.byte	0x04, 0x11
        /*000e*/ 	.short	(.L_3 - .L_2)
	.align		4
.L_2:
        /*0010*/ 	.word	index@($__internal_3_$__cuda_sm20_div_rn_f64_full)
        /*0014*/ 	.word	0x00000000


	//----- nvinfo : EIATTR_FRAME_SIZE
	.align		4
.L_3:
        /*0018*/ 	.byte	0x04, 0x11
        /*001a*/ 	.short	(.L_5 - .L_4)
	.align		4
.L_4:
        /*001c*/ 	.word	index@(_Z16nodiag_normalizePdS_ii)
        /*0020*/ 	.word	0x00000000


	//----- nvinfo : EIATTR_REGCOUNT
	.align		4
.L_5:
        /*0024*/ 	.byte	0x04, 0x2f
        /*0026*/ 	.short	(.L_7 - .L_6)
	.align		4
.L_6:
        /*0028*/ 	.word	index@(_Z14diag_normalizePdS_ii)
        /*002c*/ 	.word	0x0000001c


	//----- nvinfo : EIATTR_FRAME_SIZE
	.align		4
.L_7:
        /*0030*/ 	.byte	0x04, 0x11
        /*0032*/ 	.short	(.L_9 - .L_8)
	.align		4
.L_8:
        /*0034*/ 	.word	index@($__internal_2_$__cuda_sm20_div_rn_f64_full)
        /*0038*/ 	.word	0x00000000


	//----- nvinfo : EIATTR_FRAME_SIZE
	.align		4
.L_9:
        /*003c*/ 	.byte	0x04, 0x11
        /*003e*/ 	.short	(.L_11 - .L_10)
	.align		4
.L_10:
        /*0040*/ 	.word	index@(_Z14diag_normalizePdS_ii)
        /*0044*/ 	.word	0x00000000


	//----- nvinfo : EIATTR_REGCOUNT
	.align		4
.L_11:
        /*0048*/ 	.byte	0x04, 0x2f
        /*004a*/ 	.short	(.L_13 - .L_12)
	.align		4
.L_12:
        /*004c*/ 	.word	index@(_Z11gaussjordanPdS_ii)
        /*0050*/ 	.word	0x00000018


	//----- nvinfo : EIATTR_FRAME_SIZE
	.align		4
.L_13:
        /*0054*/ 	.byte	0x04, 0x11
        /*0056*/ 	.short	(.L_15 - .L_14)
	.align		4
.L_14:
        /*0058*/ 	.word	index@(_Z11gaussjordanPdS_ii)
        /*005c*/ 	.word	0x00000000


	//----- nvinfo : EIATTR_REGCOUNT
	.align		4
.L_15:
        /*0060*/ 	.byte	0x04, 0x2f
        /*0062*/ 	.short	(.L_17 - .L_16)
	.align		4
.L_16:
        /*0064*/ 	.word	index@(_Z8set_zeroPdS_ii)
        /*0068*/ 	.word	0x0000000a


	//----- nvinfo : EIATTR_FRAME_SIZE
	.align		4
.L_17:
        /*006c*/ 	.byte	0x04, 0x11
        /*006e*/ 	.short	(.L_19 - .L_18)
	.align		4
.L_18:
        /*0070*/ 	.word	index@(_Z8set_zeroPdS_ii)
        /*0074*/ 	.word	0x00000000


	//----- nvinfo : EIATTR_REGCOUNT
	.align		4
.L_19:
        /*0078*/ 	.byte	0x04, 0x2f
        /*007a*/ 	.short	(.L_21 - .L_20)
	.align		4
.L_20:
        /*007c*/ 	.word	index@(_Z23matrix_inversion_kernelPdS_S_S_ii)
        /*0080*/ 	.word	0x00000020


	//----- nvinfo : EIATTR_FRAME_SIZE
	.align		4
.L_21:
        /*0084*/ 	.byte	0x04, 0x11
        /*0086*/ 	.short	(.L_23 - .L_22)
	.align		4
.L_22:
        /*0088*/ 	.word	index@($__internal_1_$__cuda_sm20_div_rn_f64_full)
        /*008c*/ 	.word	0x00000000


	//----- nvinfo : EIATTR_FRAME_SIZE
	.align		4
.L_23:
        /*0090*/ 	.byte	0x04, 0x11
        /*0092*/ 	.short	(.L_25 - .L_24)
	.align		4
.L_24:
        /*0094*/ 	.word	index@($__internal_0_$__cuda_sm20_dblrcp_rn_slowpath_v3)
        /*0098*/ 	.word	0x00000000


	//----- nvinfo : EIATTR_FRAME_SIZE
	.align		4
.L_25:
        /*009c*/ 	.byte	0x04, 0x11
        /*009e*/ 	.short	(.L_27 - .L_26)
	.align		4
.L_26:
        /*00a0*/ 	.word	index@(_Z23matrix_inversion_kernelPdS_S_S_ii)
        /*00a4*/ 	.word	0x00000000


	//----- nvinfo : EIATTR_MIN_STACK_SIZE
	.align		4
.L_27:
        /*00a8*/ 	.byte	0x04, 0x12
        /*00aa*/ 	.short	(.L_29 - .L_28)
	.align		4
.L_28:
        /*00ac*/ 	.word	index@(_Z23matrix_inversion_kernelPdS_S_S_ii)
        /*00b0*/ 	.word	0x00000000


	//----- nvinfo : EIATTR_MIN_STACK_SIZE
	.align		4
.L_29:
        /*00b4*/ 	.byte	0x04, 0x12
        /*00b6*/ 	.short	(.L_31 - .L_30)
	.align		4
.L_30:
        /*00b8*/ 	.word	index@(_Z8set_zeroPdS_ii)
        /*00bc*/ 	.word	0x00000000


	//----- nvinfo : EIATTR_MIN_STACK_SIZE
	.align		4
.L_31:
        /*00c0*/ 	.byte	0x04, 0x12
        /*00c2*/ 	.short	(.L_33 - .L_32)
	.align		4
.L_32:
        /*00c4*/ 	.word	index@(_Z11gaussjordanPdS_ii)
        /*00c8*/ 	.word	0x00000000


	//----- nvinfo : EIATTR_MIN_STACK_SIZE
	.align		4
.L_33:
        /*00cc*/ 	.byte	0x04, 0x12
        /*00ce*/ 	.short	(.L_35 - .L_34)
	.align		4
.L_34:
        /*00d0*/ 	.word	index@(_Z14diag_normalizePdS_ii)
        /*00d4*/ 	.word	0x00000000


	//----- nvinfo : EIATTR_MIN_STACK_SIZE
	.align		4
.L_35:
        /*00d8*/ 	.byte	0x04, 0x12
        /*00da*/ 	.short	(.L_37 - .L_36)
	.align		4
.L_36:
        /*00dc*/ 	.word	index@(_Z16nodiag_normalizePdS_ii)
        /*00e0*/ 	.word	0x00000000
.L_37:


//--------------------- .nv.compat                --------------------------
	.section	.nv.compat,"",@"SHT_CUDA_COMPAT_INFO"
	.align	4
        /*0000*/ 	.byte	0x02, 0x09, 0x00, 0x00, 0x02, 0x02, 0x01, 0x00, 0x02, 0x05, 0x05, 0x00, 0x03, 0x07, 0x01, 0x01
        /*0010*/ 	.byte	0x02, 0x03, 0x00, 0x00, 0x02, 0x06, 0x01, 0x00, 0x04, 0x0b, 0x08, 0x00, 0x01, 0x00, 0x00, 0x00
        /*0020*/ 	.byte	0x00, 0x00, 0x00, 0x00


//--------------------- .nv.info._Z23matrix_inversion_kernelPdS_S_S_ii --------------------------
	.section	.nv.info._Z23matrix_inversion_kernelPdS_S_S_ii,"",@"SHT_CUDA_INFO"
	.sectionflags	@""
	.align	4


	//----- nvinfo : EIATTR_CUDA_API_VERSION
	.align		4
        /*0000*/ 	.byte	0x04, 0x37
        /*0002*/ 	.short	(.L_39 - .L_38)
.L_38:
        /*0004*/ 	.word	0x00000082


	//----- nvinfo : EIATTR_KPARAM_INFO
	.align		4
.L_39:
        /*0008*/ 	.byte	0x04, 0x17
        /*000a*/ 	.short	(.L_41 - .L_40)
.L_40:
        /*000c*/ 	.word	0x00000000
        /*0010*/ 	.short	0x0005
        /*0012*/ 	.short	0x0024
        /*0014*/ 	.byte	0x00, 0xf0, 0x11, 0x00


	//----- nvinfo : EIATTR_KPARAM_INFO
	.align		4
.L_41:
        /*0018*/ 	.byte	0x04, 0x17
        /*001a*/ 	.short	(.L_43 - .L_42)
.L_42:
        /*001c*/ 	.word	0x00000000
        /*0020*/ 	.short	0x0004
        /*0022*/ 	.short	0x0020
        /*0024*/ 	.byte	0x00, 0xf0, 0x11, 0x00


	//----- nvinfo : EIATTR_KPARAM_INFO
	.align		4
.L_43:
        /*0028*/ 	.byte	0x04, 0x17
        /*002a*/ 	.short	(.L_45 - .L_44)
.L_44:
        /*002c*/ 	.word	0x00000000
        /*0030*/ 	.short	0x0003
        /*0032*/ 	.short	0x0018
        /*0034*/ 	.byte	0x00, 0xf5, 0x21, 0x00


	//----- nvinfo : EIATTR_KPARAM_INFO
	.align		4
.L_45:
        /*0038*/ 	.byte	0x04, 0x17
        /*003a*/ 	.short	(.L_47 - .L_46)
.L_46:
        /*003c*/ 	.word	0x00000000
        /*0040*/ 	.short	0x0002
        /*0042*/ 	.short	0x0010
        /*0044*/ 	.byte	0x00, 0xf5, 0x21, 0x00


	//----- nvinfo : EIATTR_KPARAM_INFO
	.align		4
.L_47:
        /*0048*/ 	.byte	0x04, 0x17
        /*004a*/ 	.short	(.L_49 - .L_48)
.L_48:
        /*004c*/ 	.word	0x00000000
        /*0050*/ 	.short	0x0001
        /*0052*/ 	.short	0x0008
        /*0054*/ 	.byte	0x00, 0xf5, 0x21, 0x00


	//----- nvinfo : EIATTR_KPARAM_INFO
	.align		4
.L_49:
        /*0058*/ 	.byte	0x04, 0x17
        /*005a*/ 	.short	(.L_51 - .L_50)
.L_50:
        /*005c*/ 	.word	0x00000000
        /*0060*/ 	.short	0x0000
        /*0062*/ 	.short	0x0000
        /*0064*/ 	.byte	0x00, 0xf5, 0x21, 0x00


	//----- nvinfo : EIATTR_SPARSE_MMA_MASK
	.align		4
.L_51:
        /*0068*/ 	.byte	0x03, 0x50
        /*006a*/ 	.short	0x0000


	//----- nvinfo : EIATTR_MAXREG_COUNT
	.align		4
        /*006c*/ 	.byte	0x03, 0x1b
        /*006e*/ 	.short	0x00ff


	//----- nvinfo : EIATTR_NUM_BARRIERS
	.align		4
        /*0070*/ 	.byte	0x02, 0x4c
        /*0072*/ 	.byte	0x01
	.zero		1


	//----- nvinfo : EIATTR_MERCURY_ISA_VERSION
	.align		4
        /*0074*/ 	.byte	0x03, 0x5f
        /*0076*/ 	.short	0x0101


	//----- nvinfo : EIATTR_VRC_CTA_INIT_COUNT
	.align		4
        /*0078*/ 	.byte	0x02, 0x4a
	.zero		1
	.zero		1


	//----- nvinfo : EIATTR_EXIT_INSTR_OFFSETS
	.align		4
        /*007c*/ 	.byte	0x04, 0x1c
        /*007e*/ 	.short	(.L_53 - .L_52)


	//   ....[0]....
.L_52:
        /*0080*/ 	.word	0x00000a80


	//   ....[1]....
        /*0084*/ 	.word	0x00000b10


	//----- nvinfo : EIATTR_CRS_STACK_SIZE
	.align		4
.L_53:
        /*0088*/ 	.byte	0x04, 0x1e
        /*008a*/ 	.short	(.L_55 - .L_54)
.L_54:
        /*008c*/ 	.word	0x00000000


	//----- nvinfo : EIATTR_CBANK_PARAM_SIZE
	.align		4
.L_55:
        /*0090*/ 	.byte	0x03, 0x19
        /*0092*/ 	.short	0x0028


	//----- nvinfo : EIATTR_PARAM_CBANK
	.align		4
        /*0094*/ 	.byte	0x04, 0x0a
        /*0096*/ 	.short	(.L_57 - .L_56)
	.align		4
.L_56:
        /*0098*/ 	.word	index@(.nv.constant0._Z23matrix_inversion_kernelPdS_S_S_ii)
        /*009c*/ 	.short	0x0380
        /*009e*/ 	.short	0x0028


	//----- nvinfo : EIATTR_SW_WAR
	.align		4
.L_57:
        /*00a0*/ 	.byte	0x04, 0x36
        /*00a2*/ 	.short	(.L_59 - .L_58)
.L_58:
        /*00a4*/ 	.word	0x00000008
.L_59:


//--------------------- .nv.info._Z8set_zeroPdS_ii --------------------------
	.section	.nv.info._Z8set_zeroPdS_ii,"",@"SHT_CUDA_INFO"
	.sectionflags	@""
	.align	4


	//----- nvinfo : EIATTR_CUDA_API_VERSION
	.align		4
        /*0000*/ 	.byte	0x04, 0x37
        /*0002*/ 	.short	(.L_61 - .L_60)
.L_60:
        /*0004*/ 	.word	0x00000082


	//----- nvinfo : EIATTR_KPARAM_INFO
	.align		4
.L_61:
        /*0008*/ 	.byte	0x04, 0x17
        /*000a*/ 	.short	(.L_63 - .L_62)
.L_62:
        /*000c*/ 	.word	0x00000000
        /*0010*/ 	.short	0x0003
        /*0012*/ 	.short	0x0014
        /*0014*/ 	.byte	0x00, 0xf0, 0x11, 0x00


	//----- nvinfo : EIATTR_KPARAM_INFO
	.align		4
.L_63:
        /*0018*/ 	.byte	0x04, 0x17
        /*001a*/ 	.short	(.L_65 - .L_64)
.L_64:
        /*001c*/ 	.word	0x00000000
        /*0020*/ 	.short	0x0002
        /*0022*/ 	.short	0x0010
        /*0024*/ 	.byte	0x00, 0xf0, 0x11, 0x00


	//----- nvinfo : EIATTR_KPARAM_INFO
	.align		4
.L_65:
        /*0028*/ 	.byte	0x04, 0x17
        /*002a*/ 	.short	(.L_67 - .L_66)
.L_66:
        /*002c*/ 	.word	0x00000000
        /*0030*/ 	.short	0x0001
        /*0032*/ 	.short	0x0008
        /*0034*/ 	.byte	0x00, 0xf5, 0x21, 0x00


	//----- nvinfo : EIATTR_KPARAM_INFO
	.align		4
.L_67:
        /*0038*/ 	.byte	0x04, 0x17
        /*003a*/ 	.short	(.L_69 - .L_68)
.L_68:
        /*003c*/ 	.word	0x00000000
        /*0040*/ 	.short	0x0000
        /*0042*/ 	.short	0x0000
        /*0044*/ 	.byte	0x00, 0xf5, 0x21, 0x00


	//----- nvinfo : EIATTR_SPARSE_MMA_MASK
	.align		4
.L_69:
        /*0048*/ 	.byte	0x03, 0x50
        /*004a*/ 	.short	0x0000


	//----- nvinfo : EIATTR_MAXREG_COUNT
	.align		4
        /*004c*/ 	.byte	0x03, 0x1b
        /*004e*/ 	.short	0x00ff


	//----- nvinfo : EIATTR_MERCURY_ISA_VERSION
	.align		4
        /*0050*/ 	.byte	0x03, 0x5f
        /*0052*/ 	.short	0x0101


	//----- nvinfo : EIATTR_VRC_CTA_INIT_COUNT
	.align		4
        /*0054*/ 	.byte	0x02, 0x4a
	.zero		1
	.zero		1


	//----- nvinfo : EIATTR_EXIT_INSTR_OFFSETS
	.align		4
        /*0058*/ 	.byte	0x04, 0x1c
        /*005a*/ 	.short	(.L_71 - .L_70)


	//   ....[0]....
.L_70:
        /*005c*/ 	.word	0x000000e0


	//   ....[1]....
        /*0060*/ 	.word	0x00000140


	//----- nvinfo : EIATTR_CBANK_PARAM_SIZE
	.align		4
.L_71:
        /*0064*/ 	.byte	0x03, 0x19
        /*0066*/ 	.short	0x0018


	//----- nvinfo : EIATTR_PARAM_CBANK
	.align		4
        /*0068*/ 	.byte	0x04, 0x0a
        /*006a*/ 	.short	(.L_73 - .L_72)
	.align		4
.L_72:
        /*006c*/ 	.word	index@(.nv.constant0._Z8set_zeroPdS_ii)
        /*0070*/ 	.short	0x0380
        /*0072*/ 	.short	0x0018


	//----- nvinfo : EIATTR_SW_WAR
	.align		4
.L_73:
        /*0074*/ 	.byte	0x04, 0x36
        /*0076*/ 	.short	(.L_75 - .L_74)
.L_74:
        /*0078*/ 	.word	0x00000008
.L_75:


//--------------------- .nv.info._Z11gaussjordanPdS_ii --------------------------
	.section	.nv.info._Z11gaussjordanPdS_ii,"",@"SHT_CUDA_INFO"
	.sectionflags	@""
	.align	4


	//----- nvinfo : EIATTR_CUDA_API_VERSION
	.align		4
        /*0000*/ 	.byte	0x04, 0x37
        /*0002*/ 	.short	(.L_77 - .L_76)
.L_76:
        /*0004*/ 	.word	0x00000082


	//----- nvinfo : EIATTR_KPARAM_INFO
	.align		4
.L_77:
        /*0008*/ 	.byte	0x04, 0x17
        /*000a*/ 	.short	(.L_79 - .L_78)
.L_78:
        /*000c*/ 	.word	0x00000000
        /*0010*/ 	.short	0x0003
        /*0012*/ 	.short	0x0014
        /*0014*/ 	.byte	0x00, 0xf0, 0x11, 0x00


	//----- nvinfo : EIATTR_KPARAM_INFO
	.align		4
.L_79:
        /*0018*/ 	.byte	0x04, 0x17
        /*001a*/ 	.short	(.L_81 - .L_80)
.L_80:
        /*001c*/ 	.word	0x00000000
        /*0020*/ 	.short	0x0002
        /*0022*/ 	.short	0x0010
        /*0024*/ 	.byte	0x00, 0xf0, 0x11, 0x00


	//----- nvinfo : EIATTR_KPARAM_INFO
	.align		4
.L_81:
        /*0028*/ 	.byte	0x04, 0x17
        /*002a*/ 	.short	(.L_83 - .L_82)
.L_82:
        /*002c*/ 	.word	0x00000000
        /*0030*/ 	.short	0x0001
        /*0032*/ 	.short	0x0008
        /*0034*/ 	.byte	0x00, 0xf5, 0x21, 0x00


	//----- nvinfo : EIATTR_KPARAM_INFO
	.align		4
.L_83:
        /*0038*/ 	.byte	0x04, 0x17
        /*003a*/ 	.short	(.L_85 - .L_84)
.L_84:
        /*003c*/ 	.word	0x00000000
        /*0040*/ 	.short	0x0000
        /*0042*/ 	.short	0x0000
        /*0044*/ 	.byte	0x00, 0xf5, 0x21, 0x00


	//----- nvinfo : EIATTR_SPARSE_MMA_MASK
	.align		4
.L_85:
        /*0048*/ 	.byte	0x03, 0x50
        /*004a*/ 	.short	0x0000


	//----- nvinfo : EIATTR_MAXREG_COUNT
	.align		4
        /*004c*/ 	.byte	0x03, 0x1b
        /*004e*/ 	.short	0x00ff


	//----- nvinfo : EIATTR_MERCURY_ISA_VERSION
	.align		4
        /*0050*/ 	.byte	0x03, 0x5f
        /*0052*/ 	.short	0x0101


	//----- nvinfo : EIATTR_VRC_CTA_INIT_COUNT
	.align		4
        /*0054*/ 	.byte	0x02, 0x4a
	.zero		1
	.zero		1


	//----- nvinfo : EIATTR_EXIT_INSTR_OFFSETS
	.align		4
        /*0058*/ 	.byte	0x04, 0x1c
        /*005a*/ 	.short	(.L_87 - .L_86)


	//   ....[0]....
.L_86:
        /*005c*/ 	.word	0x000000d0


	//   ....[1]....
        /*0060*/ 	.word	0x000001d0


	//   ....[2]....
        /*0064*/ 	.word	0x00000250


	//----- nvinfo : EIATTR_CBANK_PARAM_SIZE
	.align		4
.L_87:
        /*0068*/ 	.byte	0x03, 0x19
        /*006a*/ 	.short	0x0018


	//----- nvinfo : EIATTR_PARAM_CBANK
	.align		4
        /*006c*/ 	.byte	0x04, 0x0a
        /*006e*/ 	.short	(.L_89 - .L_88)
	.align		4
.L_88:
        /*0070*/ 	.word	index@(.nv.constant0._Z11gaussjordanPdS_ii)
        /*0074*/ 	.short	0x0380
        /*0076*/ 	.short	0x0018


	//----- nvinfo : EIATTR_SW_WAR
	.align		4
.L_89:
        /*0078*/ 	.byte	0x04, 0x36
        /*007a*/ 	.short	(.L_91 - .L_90)
.L_90:
        /*007c*/ 	.word	0x00000008
.L_91:


//--------------------- .nv.info._Z14diag_normalizePdS_ii --------------------------
	.section	.nv.info._Z14diag_normalizePdS_ii,"",@"SHT_CUDA_INFO"
	.sectionflags	@""
	.align	4


	//----- nvinfo : EIATTR_CUDA_API_VERSION
	.align		4
        /*0000*/ 	.byte	0x04, 0x37
        /*0002*/ 	.short	(.L_93 - .L_92)
.L_92:
        /*0004*/ 	.word	0x00000082


	//----- nvinfo : EIATTR_KPARAM_INFO
	.align		4
.L_93:
        /*0008*/ 	.byte	0x04, 0x17
        /*000a*/ 	.short	(.L_95 - .L_94)
.L_94:
        /*000c*/ 	.word	0x00000000
        /*0010*/ 	.short	0x0003
        /*0012*/ 	.short	0x0014
        /*0014*/ 	.byte	0x00, 0xf0, 0x11, 0x00


	//----- nvinfo : EIATTR_KPARAM_INFO
	.align		4
.L_95:
        /*0018*/ 	.byte	0x04, 0x17
        /*001a*/ 	.short	(.L_97 - .L_96)
.L_96:
        /*001c*/ 	.word	0x00000000
        /*0020*/ 	.short	0x0002
        /*0022*/ 	.short	0x0010
        /*0024*/ 	.byte	0x00, 0xf0, 0x11, 0x00


	//----- nvinfo : EIATTR_KPARAM_INFO
	.align		4
.L_97:
        /*0028*/ 	.byte	0x04, 0x17
        /*002a*/ 	.short	(.L_99 - .L_98)
.L_98:
        /*002c*/ 	.word	0x00000000
        /*0030*/ 	.short	0x0001
        /*0032*/ 	.short	0x0008
        /*0034*/ 	.byte	0x00, 0xf5, 0x21, 0x00


	//----- nvinfo : EIATTR_KPARAM_INFO
	.align		4
.L_99:
        /*0038*/ 	.byte	0x04, 0x17
        /*003a*/ 	.short	(.L_101 - .L_100)
.L_100:
        /*003c*/ 	.word	0x00000000
        /*0040*/ 	.short	0x0000
        /*0042*/ 	.short	0x0000
        /*0044*/ 	.byte	0x00, 0xf5, 0x21, 0x00


	//----- nvinfo : EIATTR_SPARSE_MMA_MASK
	.align		4
.L_101:
        /*0048*/ 	.byte	0x03, 0x50
        /*004a*/ 	.short	0x0000


	//----- nvinfo : EIATTR_MAXREG_COUNT
	.align		4
        /*004c*/ 	.byte	0x03, 0x1b
        /*004e*/ 	.short	0x00ff


	//----- nvinfo : EIATTR_MERCURY_ISA_VERSION
	.align		4
        /*0050*/ 	.byte	0x03, 0x5f
        /*0052*/ 	.short	0x0101


	//----- nvinfo : EIATTR_VRC_CTA_INIT_COUNT
	.align		4
        /*0054*/ 	.byte	0x02, 0x4a
	.zero		1
	.zero		1


	//----- nvinfo : EIATTR_EXIT_INSTR_OFFSETS
	.align		4
        /*0058*/ 	.byte	0x04, 0x1c
        /*005a*/ 	.short	(.L_103 - .L_102)


	//   ....[0]....
.L_102:
        /*005c*/ 	.word	0x000000c0


	//   ....[1]....
        /*0060*/ 	.word	0x00000100


	//   ....[2]....
        /*0064*/ 	.word	0x00000480


	//----- nvinfo : EIATTR_CRS_STACK_SIZE
	.align		4
.L_103:
        /*0068*/ 	.byte	0x04, 0x1e
        /*006a*/ 	.short	(.L_105 - .L_104)
.L_104:
        /*006c*/ 	.word	0x00000000


	//----- nvinfo : EIATTR_CBANK_PARAM_SIZE
	.align		4
.L_105:
        /*0070*/ 	.byte	0x03, 0x19
        /*0072*/ 	.short	0x0018


	//----- nvinfo : EIATTR_PARAM_CBANK
	.align		4
        /*0074*/ 	.byte	0x04, 0x0a
        /*0076*/ 	.short	(.L_107 - .L_106)
	.align		4
.L_106:
        /*0078*/ 	.word	index@(.nv.constant0._Z14diag_normalizePdS_ii)
        /*007c*/ 	.short	0x0380
        /*007e*/ 	.short	0x0018


	//----- nvinfo : EIATTR_SW_WAR
	.align		4
.L_107:
        /*0080*/ 	.byte	0x04, 0x36
        /*0082*/ 	.short	(.L_109 - .L_108)
.L_108:
        /*0084*/ 	.word	0x00000008
.L_109:


//--------------------- .nv.info._Z16nodiag_normalizePdS_ii --------------------------
	.section	.nv.info._Z16nodiag_normalizePdS_ii,"",@"SHT_CUDA_INFO"
	.sectionflags	@""
	.align	4


	//----- nvinfo : EIATTR_CUDA_API_VERSION
	.align		4
        /*0000*/ 	.byte	0x04, 0x37
        /*0002*/ 	.short	(.L_111 - .L_110)
.L_110:
        /*0004*/ 	.word	0x00000082


	//----- nvinfo : EIATTR_KPARAM_INFO
	.align		4
.L_111:
        /*0008*/ 	.byte	0x04, 0x17
        /*000a*/ 	.short	(.L_113 - .L_112)
.L_112:
        /*000c*/ 	.word	0x00000000
        /*0010*/ 	.short	0x0003
        /*0012*/ 	.short	0x0014
        /*0014*/ 	.byte	0x00, 0xf0, 0x11, 0x00


	//----- nvinfo : EIATTR_KPARAM_INFO
	.align		4
.L_113:
        /*0018*/ 	.byte	0x04, 0x17
        /*001a*/ 	.short	(.L_115 - .L_114)
.L_114:
        /*001c*/ 	.word	0x00000000
        /*0020*/ 	.short	0x0002
        /*0022*/ 	.short	0x0010
        /*0024*/ 	.byte	0x00, 0xf0, 0x11, 0x00


	//----- nvinfo : EIATTR_KPARAM_INFO
	.align		4
.L_115:
        /*0028*/ 	.byte	0x04, 0x17
        /*002a*/ 	.short	(.L_117 - .L_116)
.L_116:
        /*002c*/ 	.word	0x00000000
        /*0030*/ 	.short	0x0001
        /*0032*/ 	.short	0x0008
        /*0034*/ 	.byte	0x00, 0xf5, 0x21, 0x00


	//----- nvinfo : EIATTR_KPARAM_INFO
	.align		4
.L_117:
        /*0038*/ 	.byte	0x04, 0x17
        /*003a*/ 	.short	(.L_119 - .L_118)
.L_118:
        /*003c*/ 	.word	0x00000000
        /*0040*/ 	.short	0x0000
        /*0042*/ 	.short	0x0000
        /*0044*/ 	.byte	0x00, 0xf5, 0x21, 0x00


	//----- nvinfo : EIATTR_SPARSE_MMA_MASK
	.align		4
.L_119:
        /*0048*/ 	.byte	0x03, 0x50
        /*004a*/ 	.short	0x0000


	//----- nvinfo : EIATTR_MAXREG_COUNT
	.align		4
        /*004c*/ 	.byte	0x03, 0x1b
        /*004e*/ 	.short	0x00ff


	//----- nvinfo : EIATTR_MERCURY_ISA_VERSION
	.align		4
        /*0050*/ 	.byte	0x03, 0x5f
        /*0052*/ 	.short	0x0101


	//----- nvinfo : EIATTR_VRC_CTA_INIT_COUNT
	.align		4
        /*0054*/ 	.byte	0x02, 0x4a
	.zero		1
	.zero		1


	//----- nvinfo : EIATTR_EXIT_INSTR_OFFSETS
	.align		4
        /*0058*/ 	.byte	0x04, 0x1c
        /*005a*/ 	.short	(.L_121 - .L_120)


	//   ....[0]....
.L_120:
        /*005c*/ 	.word	0x000000c0


	//   ....[1]....
        /*0060*/ 	.word	0x00000100


	//   ....[2]....
        /*0064*/ 	.word	0x000004c0


	//----- nvinfo : EIATTR_CRS_STACK_SIZE
	.align		4
.L_121:
        /*0068*/ 	.byte	0x04, 0x1e
        /*006a*/ 	.short	(.L_123 - .L_122)
.L_122:
        /*006c*/ 	.word	0x00000000


	//----- nvinfo : EIATTR_CBANK_PARAM_SIZE
	.align		4
.L_123:
        /*0070*/ 	.byte	0x03, 0x19
        /*0072*/ 	.short	0x0018


	//----- nvinfo : EIATTR_PARAM_CBANK
	.align		4
        /*0074*/ 	.byte	0x04, 0x0a
        /*0076*/ 	.short	(.L_125 - .L_124)
	.align		4
.L_124:
        /*0078*/ 	.word	index@(.nv.constant0._Z16nodiag_normalizePdS_ii)
        /*007c*/ 	.short	0x0380
        /*007e*/ 	.short	0x0018


	//----- nvinfo : EIATTR_SW_WAR
	.align		4
.L_125:
        /*0080*/ 	.byte	0x04, 0x36
        /*0082*/ 	.short	(.L_127 - .L_126)
.L_126:
        /*0084*/ 	.word	0x00000008
.L_127:


//--------------------- .nv.callgraph             --------------------------
	.section	.nv.callgraph,"",@"SHT_CUDA_CALLGRAPH"
	.align	4
	.sectionentsize	8
	.align		4
        /*0000*/ 	.word	0x00000000
	.align		4
        /*0004*/ 	.word	0xffffffff
	.align		4
        /*0008*/ 	.word	0x00000000
	.align		4
        /*000c*/ 	.word	0xfffffffe
	.align		4
        /*0010*/ 	.word	0x00000000
	.align		4
        /*0014*/ 	.word	0xfffffffd
	.align		4
        /*0018*/ 	.word	0x00000000
	.align		4
        /*001c*/ 	.word	0xfffffffc


//--------------------- .text._Z23matrix_inversion_kernelPdS_S_S_ii --------------------------
	.section	.text._Z23matrix_inversion_kernelPdS_S_S_ii,"ax",@progbits
	.align	128
        .global         _Z23matrix_inversion_kernelPdS_S_S_ii
        .type           _Z23matrix_inversion_kernelPdS_S_S_ii,@function
        .size           _Z23matrix_inversion_kernelPdS_S_S_ii,(.L_x_43 - _Z23matrix_inversion_kernelPdS_S_S_ii)
        .other          _Z23matrix_inversion_kernelPdS_S_S_ii,@"STO_CUDA_ENTRY STV_DEFAULT"
_Z23matrix_inversion_kernelPdS_S_S_ii:
.text._Z23matrix_inversion_kernelPdS_S_S_ii:
[----:B------:R-:W-:Y:S01]  /*0000*/  LDC R1, c[0x0][0x37c] ;  /* 0x0000df00ff017b82 */ /* 0x000fe20000000800 */
[----:B------:R-:W0:Y:S07]  /*0010*/  S2R R0, SR_TID.X ;  /* 0x0000000000007919 */ /* 0x000e2e0000002100 */
[----:B------:R-:W0:Y:S01]  /*0020*/  S2UR UR4, SR_CTAID.X ;  /* 0x00000000000479c3 */ /* 0x000e220000002500 */
[----:B------:R-:W1:Y:S01]  /*0030*/  LDCU UR6, c[0x0][0x3a0] ;  /* 0x00007400ff0677ac */ /* 0x000e620008000800 */
[----:B------:R-:W-:Y:S01]  /*0040*/  BSSY.RECONVERGENT B0, `(.L_x_0) ;  /* 0x00000a2000007945 */ /* 0x000fe20003800200 */
[----:B------:R-:W2:Y:S05]  /*0050*/  S2R R5, SR_TID.Y ;  /* 0x0000000000057919 */ /* 0x000eaa0000002200 */
[----:B------:R-:W0:Y:S08]  /*0060*/  LDC R3, c[0x0][0x360] ;  /* 0x0000d800ff037b82 */ /* 0x000e300000000800 */
[----:B------:R-:W2:Y:S08]  /*0070*/  S2UR UR5, SR_CTAID.Y ;  /* 0x00000000000579c3 */ /* 0x000eb00000002600 */
[----:B------:R-:W2:Y:S01]  /*0080*/  LDC R2, c[0x0][0x364] ;  /* 0x0000d900ff027b82 */ /* 0x000ea20000000800 */
[----:B0-----:R-:W-:-:S02]  /*0090*/  IMAD R3, R3, UR4, R0 ;  /* 0x0000000403037c24 */ /* 0x001fc4000f8e0200 */
[----:B--2---:R-:W-:Y:S01]  /*00a0*/  IMAD R0, R2, UR5, R5 ;  /* 0x0000000502007c24 */ /* 0x004fe2000f8e0205 */
[----:B------:R-:W0:Y:S04]  /*00b0*/  LDCU.64 UR4, c[0x0][0x358] ;  /* 0x00006b00ff0477ac */ /* 0x000e280008000a00 */
[----:B------:R-:W-:-:S04]  /*00c0*/  VIMNMX R2, PT, PT, R3, R0, !PT ;  /* 0x0000000003027248 */ /* 0x000fc80007fe0100 */
[C---:B-1----:R-:W-:Y:S02]  /*00d0*/  ISETP.GE.AND P0, PT, R2.reuse, UR6, PT ;  /* 0x0000000602007c0c */ /* 0x042fe4000bf06270 */
[----:B------:R-:W-:-:S11]  /*00e0*/  ISETP.GE.AND P1, PT, R2, UR6, PT ;  /* 0x0000000602007c0c */ /* 0x000fd6000bf26270 */
[----:B0-----:R-:W-:Y:S05]  /*00f0*/  @P0 BRA `(.L_x_1) ;  /* 0x0000000800580947 */ /* 0x001fea0003800000 */
[----:B------:R-:W0:Y:S02]  /*0100*/  LDC R21, c[0x0][0x3a4] ;  /* 0x0000e900ff157b82 */ /* 0x000e240000000800 */
[----:B0-----:R-:W-:-:S13]  /*0110*/  ISETP.NE.AND P0, PT, R3, R21, PT ;  /* 0x000000150300720c */ /* 0x001fda0003f05270 */
[----:B------:R-:W-:Y:S05]  /*0120*/  @P0 BRA `(.L_x_2) ;  /* 0x0000000400440947 */ /* 0x000fea0003800000 */
[----:B------:R-:W-:-:S13]  /*0130*/  ISETP.NE.AND P0, PT, R0, R21, PT ;  /* 0x000000150000720c */ /* 0x000fda0003f05270 */
[----:B------:R-:W-:Y:S05]  /*0140*/  @P0 BRA `(.L_x_3) ;  /* 0x0000000000580947 */ /* 0x000fea0003800000 */
[----:B------:R-:W0:Y:S01]  /*0150*/  LDC.64 R4, c[0x0][0x380] ;  /* 0x0000e000ff047b82 */ /* 0x000e220000000a00 */
[----:B------:R-:W-:-:S04]  /*0160*/  IMAD R7, R21, UR6, R21 ;  /* 0x0000000615077c24 */ /* 0x000fc8000f8e0215 */
[----:B0-----:R-:W-:-:S06]  /*0170*/  IMAD.WIDE.U32 R4, R7, 0x8, R4 ;  /* 0x0000000807047825 */ /* 0x001fcc00078e0004 */
[----:B------:R-:W2:Y:S02]  /*0180*/  LDG.E.64 R4, desc[UR4][R4.64] ;  /* 0x0000000404047981 */ /* 0x000ea4000c1e1b00 */
[----:B--2---:R-:W0:Y:S01]  /*0190*/  MUFU.RCP64H R7, R5 ;  /* 0x0000000500077308 */ /* 0x004e220000001800 */
[----:B------:R-:W-:-:S05]  /*01a0*/  VIADD R6, R5, 0x300402 ;  /* 0x0030040205067836 */ /* 0x000fca0000000000 */
[----:B------:R-:W-:Y:S01]  /*01b0*/  FSETP.GEU.AND P0, PT, |R6|, 5.8789094863358348022e-39, PT ;  /* 0x004004020600780b */ /* 0x000fe20003f0e200 */
[----:B0-----:R-:W-:-:S08]  /*01c0*/  DFMA R8, -R4, R6, 1 ;  /* 0x3ff000000408742b */ /* 0x001fd00000000106 */
[----:B------:R-:W-:-:S08]  /*01d0*/  DFMA R8, R8, R8, R8 ;  /* 0x000000080808722b */ /* 0x000fd00000000008 */
[----:B------:R-:W-:-:S08]  /*01e0*/  DFMA R8, R6, R8, R6 ;  /* 0x000000080608722b */ /* 0x000fd00000000006 */
[----:B------:R-:W-:-:S08]  /*01f0*/  DFMA R10, -R4, R8, 1 ;  /* 0x3ff00000040a742b */ /* 0x000fd00000000108 */
[----:B------:R-:W-:Y:S01]  /*0200*/  DFMA R8, R8, R10, R8 ;  /* 0x0000000a0808722b */ /* 0x000fe20000000008 */
[----:B------:R-:W-:Y:S10]  /*0210*/  @P0 BRA `(.L_x_4) ;  /* 0x0000000000100947 */ /* 0x000ff40003800000 */
[----:B------:R-:W-:-:S05]  /*0220*/  LOP3.LUT R2, R5, 0x7fffffff, RZ, 0xc0, !PT ;  /* 0x7fffffff05027812 */ /* 0x000fca00078ec0ff */
[----:B------:R-:W-:Y:S01]  /*0230*/  VIADD R8, R2, 0xfff00000 ;  /* 0xfff0000002087836 */ /* 0x000fe20000000000 */
[----:B------:R-:W-:-:S07]  /*0240*/  MOV R2, 0x260 ;  /* 0x0000026000027802 */ /* 0x000fce0000000f00 */
[----:B------:R-:W-:Y:S05]  /*0250*/  CALL.REL.NOINC `($__internal_0_$__cuda_sm20_dblrcp_rn_slowpath_v3) ;  /* 0x0000000800307944 */ /* 0x000fea0003c00000 */
.L_x_4:
[----:B------:R-:W-:Y:S01]  /*0260*/  IMAD.MOV.U32 R6, RZ, RZ, R8 ;  /* 0x000000ffff067224 */ /* 0x000fe200078e0008 */
[----:B------:R-:W-:Y:S01]  /*0270*/  MOV R18, 0x0 ;  /* 0x0000000000127802 */ /* 0x000fe20000000f00 */
[----:B------:R-:W-:Y:S02]  /*0280*/  IMAD.MOV.U32 R7, RZ, RZ, R9 ;  /* 0x000000ffff077224 */ /* 0x000fe400078e0009 */
[----:B------:R-:W-:Y:S01]  /*0290*/  IMAD.MOV.U32 R19, RZ, RZ, 0x3ff00000 ;  /* 0x3ff00000ff137424 */ /* 0x000fe200078e00ff */
[----:B------:R-:W-:Y:S06]  /*02a0*/  BRA `(.L_x_1) ;  /* 0x0000000400ec7947 */ /* 0x000fec0003800000 */
.L_x_3:
[----:B------:R-:W0:Y:S01]  /*02b0*/  LDC.64 R6, c[0x0][0x380] ;  /* 0x0000e000ff067b82 */ /* 0x000e220000000a00 */
[----:B------:R-:W-:-:S04]  /*02c0*/  IMAD R17, R21, UR6, R21 ;  /* 0x0000000615117c24 */ /* 0x000fc8000f8e0215 */
[----:B0-----:R-:W-:-:S06]  /*02d0*/  IMAD.WIDE R16, R17, 0x8, R6 ;  /* 0x0000000811107825 */ /* 0x001fcc00078e0206 */
[----:B------:R-:W2:Y:S01]  /*02e0*/  LDG.E.64 R16, desc[UR4][R16.64] ;  /* 0x0000000410107981 */ /* 0x000ea2000c1e1b00 */
[----:B------:R-:W-:-:S04]  /*02f0*/  IMAD R18, R21, UR6, R0 ;  /* 0x0000000615127c24 */ /* 0x000fc8000f8e0200 */
[----:B------:R-:W-:-:S06]  /*0300*/  IMAD.WIDE R6, R18, 0x8, R6 ;  /* 0x0000000812067825 */ /* 0x000fcc00078e0206 */
[----:B------:R-:W3:Y:S01]  /*0310*/  LDG.E.64 R6, desc[UR4][R6.64] ;  /* 0x0000000406067981 */ /* 0x000ee2000c1e1b00 */
[----:B------:R-:W-:Y:S01]  /*0320*/  IMAD.MOV.U32 R4, RZ, RZ, 0x1 ;  /* 0x00000001ff047424 */ /* 0x000fe200078e00ff */
[----:B------:R-:W-:Y:S01]  /*0330*/  BSSY.RECONVERGENT B1, `(.L_x_5) ;  /* 0x0000014000017945 */ /* 0x000fe20003800200 */
[----:B--2---:R-:W0:Y:S01]  /*0340*/  MUFU.RCP64H R5, R17 ;  /* 0x0000001100057308 */ /* 0x004e220000001800 */
[----:B---3--:R-:W-:-:S03]  /*0350*/  FSETP.GEU.AND P2, PT, |R7|, 6.5827683646048100446e-37, PT ;  /* 0x036000000700780b */ /* 0x008fc60003f4e200 */
[----:B0-----:R-:W-:-:S08]  /*0360*/  DFMA R8, -R16, R4, 1 ;  /* 0x3ff000001008742b */ /* 0x001fd00000000104 */
[----:B------:R-:W-:-:S08]  /*0370*/  DFMA R8, R8, R8, R8 ;  /* 0x000000080808722b */ /* 0x000fd00000000008 */
[----:B------:R-:W-:-:S08]  /*0380*/  DFMA R8, R4, R8, R4 ;  /* 0x000000080408722b */ /* 0x000fd00000000004 */
[----:B------:R-:W-:-:S08]  /*0390*/  DFMA R4, -R16, R8, 1 ;  /* 0x3ff000001004742b */ /* 0x000fd00000000108 */
[----:B------:R-:W-:-:S08]  /*03a0*/  DFMA R4, R8, R4, R8 ;  /* 0x000000040804722b */ /* 0x000fd00000000008 */
[----:B------:R-:W-:-:S08]  /*03b0*/  DMUL R8, R6, R4 ;  /* 0x0000000406087228 */ /* 0x000fd00000000000 */
[----:B------:R-:W-:-:S08]  /*03c0*/  DFMA R10, -R16, R8, R6 ;  /* 0x00000008100a722b */ /* 0x000fd00000000106 */
[----:B------:R-:W-:-:S10]  /*03d0*/  DFMA R4, R4, R10, R8 ;  /* 0x0000000a0404722b */ /* 0x000fd40000000008 */
[----:B------:R-:W-:-:S05]  /*03e0*/  FFMA R2, RZ, R17, R5 ;  /* 0x00000011ff027223 */ /* 0x000fca0000000005 */
[----:B------:R-:W-:-:S13]  /*03f0*/  FSETP.GT.AND P0, PT, |R2|, 1.469367938527859385e-39, PT ;  /* 0x001000000200780b */ /* 0x000fda0003f04200 */
[----:B------:R-:W-:Y:S05]  /*0400*/  @P0 BRA P2, `(.L_x_6) ;  /* 0x0000000000180947 */ /* 0x000fea0001000000 */
[----:B------:R-:W-:Y:S01]  /*0410*/  IMAD.MOV.U32 R10, RZ, RZ, R16 ;  /* 0x000000ffff0a7224 */ /* 0x000fe200078e0010 */
[----:B------:R-:W-:Y:S01]  /*0420*/  MOV R2, 0x450 ;  /* 0x0000045000027802 */ /* 0x000fe20000000f00 */
[----:B------:R-:W-:-:S07]  /*0430*/  IMAD.MOV.U32 R11, RZ, RZ, R17 ;  /* 0x000000ffff0b7224 */ /* 0x000fce00078e0011 */
[----:B------:R-:W-:Y:S05]  /*0440*/  CALL.REL.NOINC `($__internal_1_$__cuda_sm20_div_rn_f64_full) ;  /* 0x0000000800547944 */ /* 0x000fea0003c00000 */
[----:B------:R-:W-:Y:S01]  /*0450*/  MOV R4, R6 ;  /* 0x0000000600047202 */ /* 0x000fe20000000f00 */
[----:B------:R-:W-:-:S07]  /*0460*/  IMAD.MOV.U32 R5, RZ, RZ, R7 ;  /* 0x000000ffff057224 */ /* 0x000fce00078e0007 */
.L_x_6:
[----:B------:R-:W-:Y:S05]  /*0470*/  BSYNC.RECONVERGENT B1 ;  /* 0x0000000000017941 */ /* 0x000fea0003800200 */
.L_x_5:
[----:B------:R-:W0:Y:S02]  /*0480*/  LDC.64 R8, c[0x0][0x388] ;  /* 0x0000e200ff087b82 */ /* 0x000e240000000a00 */
[----:B0-----:R-:W-:-:S06]  /*0490*/  IMAD.WIDE R8, R18, 0x8, R8 ;  /* 0x0000000812087825 */ /* 0x001fcc00078e0208 */
[----:B------:R-:W2:Y:S01]  /*04a0*/  LDG.E.64 R8, desc[UR4][R8.64] ;  /* 0x0000000408087981 */ /* 0x000ea2000c1e1b00 */
[----:B------:R-:W0:Y:S01]  /*04b0*/  MUFU.RCP64H R7, R17 ;  /* 0x0000001100077308 */ /* 0x000e220000001800 */
[----:B------:R-:W-:Y:S01]  /*04c0*/  IMAD.MOV.U32 R6, RZ, RZ, 0x1 ;  /* 0x00000001ff067424 */ /* 0x000fe200078e00ff */
[----:B------:R-:W-:Y:S01]  /*04d0*/  BSSY.RECONVERGENT B1, `(.L_x_7) ;  /* 0x0000015000017945 */ /* 0x000fe20003800200 */
[----:B------:R-:W-:Y:S02]  /*04e0*/  IMAD.MOV.U32 R18, RZ, RZ, R4 ;  /* 0x000000ffff127224 */ /* 0x000fe400078e0004 */
[----:B------:R-:W-:Y:S02]  /*04f0*/  IMAD.MOV.U32 R19, RZ, RZ, R5 ;  /* 0x000000ffff137224 */ /* 0x000fe400078e0005 */
[----:B0-----:R-:W-:-:S08]  /*0500*/  DFMA R10, -R16, R6, 1 ;  /* 0x3ff00000100a742b */ /* 0x001fd00000000106 */
[----:B------:R-:W-:-:S08]  /*0510*/  DFMA R10, R10, R10, R10 ;  /* 0x0000000a0a0a722b */ /* 0x000fd0000000000a */
[----:B------:R-:W-:-:S08]  /*0520*/  DFMA R10, R6, R10, R6 ;  /* 0x0000000a060a722b */ /* 0x000fd00000000006 */
[----:B------:R-:W-:-:S08]  /*0530*/  DFMA R6, -R16, R10, 1 ;  /* 0x3ff000001006742b */ /* 0x000fd0000000010a */
[----:B------:R-:W-:-:S08]  /*0540*/  DFMA R12, R10, R6, R10 ;  /* 0x000000060a0c722b */ /* 0x000fd0000000000a */
[----:B--2---:R-:W-:Y:S01]  /*0550*/  DMUL R6, R12, R8 ;  /* 0x000000080c067228 */ /* 0x004fe20000000000 */
[----:B------:R-:W-:-:S07]  /*0560*/  FSETP.GEU.AND P2, PT, |R9|, 6.5827683646048100446e-37, PT ;  /* 0x036000000900780b */ /* 0x000fce0003f4e200 */
[----:B------:R-:W-:-:S08]  /*0570*/  DFMA R10, -R16, R6, R8 ;  /* 0x00000006100a722b */ /* 0x000fd00000000108 */
[----:B------:R-:W-:-:S10]  /*0580*/  DFMA R6, R12, R10, R6 ;  /* 0x0000000a0c06722b */ /* 0x000fd40000000006 */
[----:B------:R-:W-:-:S05]  /*0590*/  FFMA R2, RZ, R17, R7 ;  /* 0x00000011ff027223 */ /* 0x000fca0000000007 */
[----:B------:R-:W-:-:S13]  /*05a0*/  FSETP.GT.AND P0, PT, |R2|, 1.469367938527859385e-39, PT ;  /* 0x001000000200780b */ /* 0x000fda0003f04200 */
[----:B------:R-:W-:Y:S05]  /*05b0*/  @P0 BRA P2, `(.L_x_8) ;  /* 0x0000000000180947 */ /* 0x000fea0001000000 */
[----:B------:R-:W-:Y:S01]  /*05c0*/  MOV R6, R8 ;  /* 0x0000000800067202 */ /* 0x000fe20000000f00 */
[----:B------:R-:W-:Y:S01]  /*05d0*/  IMAD.MOV.U32 R7, RZ, RZ, R9 ;  /* 0x000000ffff077224 */ /* 0x000fe200078e0009 */
[----:B------:R-:W-:Y:S01]  /*05e0*/  MOV R2, 0x620 ;  /* 0x0000062000027802 */ /* 0x000fe20000000f00 */
[----:B------:R-:W-:Y:S02]  /*05f0*/  IMAD.MOV.U32 R10, RZ, RZ, R16 ;  /* 0x000000ffff0a7224 */ /* 0x000fe400078e0010 */
[----:B------:R-:W-:-:S07]  /*0600*/  IMAD.MOV.U32 R11, RZ, RZ, R17 ;  /* 0x000000ffff0b7224 */ /* 0x000fce00078e0011 */
[----:B------:R-:W-:Y:S05]  /*0610*/  CALL.REL.NOINC `($__internal_1_$__cuda_sm20_div_rn_f64_full) ;  /* 0x0000000400e07944 */ /* 0x000fea0003c00000 */
.L_x_8:
[----:B------:R-:W-:Y:S05]  /*0620*/  BSYNC.RECONVERGENT B1 ;  /* 0x0000000000017941 */ /* 0x000fea0003800200 */
.L_x_7:
[----:B------:R-:W-:Y:S05]  /*0630*/  BRA `(.L_x_1) ;  /* 0x0000000400087947 */ /* 0x000fea0003800000 */
.L_x_2:
[----:B------:R-:W0:Y:S01]  /*0640*/  LDC.64 R18, c[0x0][0x380] ;  /* 0x0000e000ff127b82 */ /* 0x000e220000000a00 */
[----:B------:R-:W-:-:S04]  /*0650*/  IMAD R23, R21, UR6, R21 ;  /* 0x0000000615177c24 */ /* 0x000fc8000f8e0215 */
[----:B0-----:R-:W-:-:S06]  /*0660*/  IMAD.WIDE R22, R23, 0x8, R18 ;  /* 0x0000000817167825 */ /* 0x001fcc00078e0212 */
[----:B------:R-:W2:Y:S01]  /*0670*/  LDG.E.64 R22, desc[UR4][R22.64] ;  /* 0x0000000416167981 */ /* 0x000ea2000c1e1b00 */
[----:B------:R-:W-:Y:S02]  /*0680*/  IMAD R16, R21, UR6, R0 ;  /* 0x0000000615107c24 */ /* 0x000fe4000f8e0200 */
[----:B------:R-:W-:Y:S02]  /*0690*/  IMAD R21, R3, UR6, R21 ;  /* 0x0000000603157c24 */ /* 0x000fe4000f8e0215 */
[----:B------:R-:W-:-:S04]  /*06a0*/  IMAD.WIDE R4, R16, 0x8, R18 ;  /* 0x0000000810047825 */ /* 0x000fc800078e0212 */
[----:B------:R-:W-:Y:S02]  /*06b0*/  IMAD.WIDE R20, R21, 0x8, R18 ;  /* 0x0000000815147825 */ /* 0x000fe400078e0212 */
[----:B------:R-:W3:Y:S04]  /*06c0*/  LDG.E.64 R4, desc[UR4][R4.64] ;  /* 0x0000000404047981 */ /* 0x000ee8000c1e1b00 */
[----:B------:R-:W3:Y:S01]  /*06d0*/  LDG.E.64 R20, desc[UR4][R20.64] ;  /* 0x0000000414147981 */ /* 0x000ee2000c1e1b00 */
[----:B------:R-:W-:-:S04]  /*06e0*/  IMAD R17, R3, UR6, R0 ;  /* 0x0000000603117c24 */ /* 0x000fc8000f8e0200 */
[----:B------:R-:W-:-:S06]  /*06f0*/  IMAD.WIDE R18, R17, 0x8, R18 ;  /* 0x0000000811127825 */ /* 0x000fcc00078e0212 */
[----:B------:R-:W5:Y:S01]  /*0700*/  LDG.E.64 R18, desc[UR4][R18.64] ;  /* 0x0000000412127981 */ /* 0x000f62000c1e1b00 */
[----:B------:R-:W-:Y:S01]  /*0710*/  MOV R6, 0x1 ;  /* 0x0000000100067802 */ /* 0x000fe20000000f00 */
[----:B------:R-:W-:Y:S01]  /*0720*/  BSSY.RECONVERGENT B1, `(.L_x_9) ;  /* 0x0000015000017945 */ /* 0x000fe20003800200 */
[----:B--2---:R-:W0:Y:S04]  /*0730*/  MUFU.RCP64H R7, R23 ;  /* 0x0000001700077308 */ /* 0x004e280000001800 */
[----:B0-----:R-:W-:-:S08]  /*0740*/  DFMA R8, -R22, R6, 1 ;  /* 0x3ff000001608742b */ /* 0x001fd00000000106 */
[----:B------:R-:W-:-:S08]  /*0750*/  DFMA R8, R8, R8, R8 ;  /* 0x000000080808722b */ /* 0x000fd00000000008 */
[----:B------:R-:W-:Y:S02]  /*0760*/  DFMA R8, R6, R8, R6 ;  /* 0x000000080608722b */ /* 0x000fe40000000006 */
[----:B---3--:R-:W-:-:S06]  /*0770*/  DMUL R6, R4, R20 ;  /* 0x0000001404067228 */ /* 0x008fcc0000000000 */
[----:B------:R-:W-:-:S04]  /*0780*/  DFMA R10, -R22, R8, 1 ;  /* 0x3ff00000160a742b */ /* 0x000fc80000000108 */
[----:B------:R-:W-:-:S04]  /*0790*/  FSETP.GEU.AND P2, PT, |R7|, 6.5827683646048100446e-37, PT ;  /* 0x036000000700780b */ /* 0x000fc80003f4e200 */
        /* <DEDUP_REMOVED lines=10> */
[----:B-----5:R-:W-:Y:S05]  /*0840*/  CALL.REL.NOINC `($__internal_1_$__cuda_sm20_div_rn_f64_full) ;  /* 0x0000000400547944 */ /* 0x020fea0003c00000 */
[----:B------:R-:W-:Y:S01]  /*0850*/  IMAD.MOV.U32 R4, RZ, RZ, R6 ;  /* 0x000000ffff047224 */ /* 0x000fe200078e0006 */
[----:B------:R-:W-:-:S07]  /*0860*/  MOV R5, R7 ;  /* 0x0000000700057202 */ /* 0x000fce0000000f00 */
.L_x_10:
[----:B------:R-:W-:Y:S05]  /*0870*/  BSYNC.RECONVERGENT B1 ;  /* 0x0000000000017941 */ /* 0x000fea0003800200 */
.L_x_9:
[----:B------:R-:W0:Y:S02]  /*0880*/  LDC.64 R8, c[0x0][0x388] ;  /* 0x0000e200ff087b82 */ /* 0x000e240000000a00 */
[----:B0-----:R-:W-:-:S06]  /*0890*/  IMAD.WIDE R6, R16, 0x8, R8 ;  /* 0x0000000810067825 */ /* 0x001fcc00078e0208 */
[----:B------:R-:W2:Y:S01]  /*08a0*/  LDG.E.64 R6, desc[UR4][R6.64] ;  /* 0x0000000406067981 */ /* 0x000ea2000c1e1b00 */
[----:B------:R-:W-:-:S06]  /*08b0*/  IMAD.WIDE R16, R17, 0x8, R8 ;  /* 0x0000000811107825 */ /* 0x000fcc00078e0208 */
[----:B------:R-:W5:Y:S01]  /*08c0*/  LDG.E.64 R16, desc[UR4][R16.64] ;  /* 0x0000000410107981 */ /* 0x000f62000c1e1b00 */
[----:B------:R-:W0:Y:S01]  /*08d0*/  MUFU.RCP64H R9, R23 ;  /* 0x0000001700097308 */ /* 0x000e220000001800 */
[----:B------:R-:W-:Y:S01]  /*08e0*/  IMAD.MOV.U32 R8, RZ, RZ, 0x1 ;  /* 0x00000001ff087424 */ /* 0x000fe200078e00ff */
[----:B------:R-:W-:Y:S01]  /*08f0*/  BSSY.RECONVERGENT B1, `(.L_x_11) ;  /* 0x0000015000017945 */ /* 0x000fe20003800200 */
[----:B-----5:R-:W-:-:S04]  /*0900*/  DADD R18, R18, -R4 ;  /* 0x0000000012127229 */ /* 0x020fc80000000804 */
[----:B0-----:R-:W-:-:S08]  /*0910*/  DFMA R10, -R22, R8, 1 ;  /* 0x3ff00000160a742b */ /* 0x001fd00000000108 */
[----:B------:R-:W-:-:S08]  /*0920*/  DFMA R10, R10, R10, R10 ;  /* 0x0000000a0a0a722b */ /* 0x000fd0000000000a */
[----:B------:R-:W-:-:S08]  /*0930*/  DFMA R10, R8, R10, R8 ;  /* 0x0000000a080a722b */ /* 0x000fd00000000008 */
[----:B------:R-:W-:-:S08]  /*0940*/  DFMA R8, -R22, R10, 1 ;  /* 0x3ff000001608742b */ /* 0x000fd0000000010a */
[----:B------:R-:W-:Y:S02]  /*0950*/  DFMA R10, R10, R8, R10 ;  /* 0x000000080a0a722b */ /* 0x000fe4000000000a */
[----:B--2---:R-:W-:-:S08]  /*0960*/  DMUL R20, R20, R6 ;  /* 0x0000000614147228 */ /* 0x004fd00000000000 */
[----:B------:R-:W-:Y:S02]  /*0970*/  DMUL R6, R10, R20 ;  /* 0x000000140a067228 */ /* 0x000fe40000000000 */
[----:B------:R-:W-:-:S06]  /*0980*/  FSETP.GEU.AND P2, PT, |R21|, 6.5827683646048100446e-37, PT ;  /* 0x036000001500780b */ /* 0x000fcc0003f4e200 */
[----:B------:R-:W-:-:S08]  /*0990*/  DFMA R8, -R22, R6, R20 ;  /* 0x000000061608722b */ /* 0x000fd00000000114 */
[----:B------:R-:W-:-:S10]  /*09a0*/  DFMA R6, R10, R8, R6 ;  /* 0x000000080a06722b */ /* 0x000fd40000000006 */
[----:B------:R-:W-:-:S05]  /*09b0*/  FFMA R2, RZ, R23, R7 ;  /* 0x00000017ff027223 */ /* 0x000fca0000000007 */
[----:B------:R-:W-:-:S13]  /*09c0*/  FSETP.GT.AND P0, PT, |R2|, 1.469367938527859385e-39, PT ;  /* 0x001000000200780b */ /* 0x000fda0003f04200 */
[----:B------:R-:W-:Y:S05]  /*09d0*/  @P0 BRA P2, `(.L_x_12) ;  /* 0x0000000000180947 */ /* 0x000fea0001000000 */
[----:B------:R-:W-:Y:S01]  /*09e0*/  IMAD.MOV.U32 R6, RZ, RZ, R20 ;  /* 0x000000ffff067224 */ /* 0x000fe200078e0014 */
[----:B------:R-:W-:Y:S01]  /*09f0*/  MOV R10, R22 ;  /* 0x00000016000a7202 */ /* 0x000fe20000000f00 */
[----:B------:R-:W-:Y:S01]  /*0a00*/  IMAD.MOV.U32 R7, RZ, RZ, R21 ;  /* 0x000000ffff077224 */ /* 0x000fe200078e0015 */
[----:B------:R-:W-:Y:S01]  /*0a10*/  MOV R2, 0xa40 ;  /* 0x00000a4000027802 */ /* 0x000fe20000000f00 */
[----:B------:R-:W-:-:S07]  /*0a20*/  IMAD.MOV.U32 R11, RZ, RZ, R23 ;  /* 0x000000ffff0b7224 */ /* 0x000fce00078e0017 */
[----:B------:R-:W-:Y:S05]  /*0a30*/  CALL.REL.NOINC `($__internal_1_$__cuda_sm20_div_rn_f64_full) ;  /* 0x0000000000d87944 */ /* 0x000fea0003c00000 */
.L_x_12:
[----:B------:R-:W-:Y:S05]  /*0a40*/  BSYNC.RECONVERGENT B1 ;  /* 0x0000000000017941 */ /* 0x000fea0003800200 */
.L_x_11:
[----:B------:R-:W-:-:S11]  /*0a50*/  DADD R6, R16, -R6 ;  /* 0x0000000010067229 */ /* 0x000fd60000000806 */
.L_x_1:
[----:B------:R-:W-:Y:S05]  /*0a60*/  BSYNC.RECONVERGENT B0 ;  /* 0x0000000000007941 */ /* 0x000fea0003800200 */
.L_x_0:
[----:B------:R-:W-:Y:S06]  /*0a70*/  BAR.SYNC.DEFER_BLOCKING 0x0 ;  /* 0x0000000000007b1d */ /* 0x000fec0000010000 */
[----:B------:R-:W-:Y:S05]  /*0a80*/  @P1 EXIT ;  /* 0x000000000000194d */ /* 0x000fea0003800000 */
[----:B------:R-:W0:Y:S01]  /*0a90*/  LDC.64 R4, c[0x0][0x390] ;  /* 0x0000e400ff047b82 */ /* 0x000e220000000a00 */
[----:B------:R-:W1:Y:S07]  /*0aa0*/  LDCU UR6, c[0x0][0x3a0] ;  /* 0x00007400ff0677ac */ /* 0x000e6e0008000800 */
[----:B------:R-:W2:Y:S01]  /*0ab0*/  LDC.64 R8, c[0x0][0x398] ;  /* 0x0000e600ff087b82 */ /* 0x000ea20000000a00 */
[----:B-1----:R-:W-:-:S04]  /*0ac0*/  IMAD R11, R3, UR6, R0 ;  /* 0x00000006030b7c24 */ /* 0x002fc8000f8e0200 */
[----:B0-----:R-:W-:-:S05]  /*0ad0*/  IMAD.WIDE R2, R11, 0x8, R4 ;  /* 0x000000080b027825 */ /* 0x001fca00078e0204 */
[----:B------:R-:W-:Y:S01]  /*0ae0*/  STG.E.64 desc[UR4][R2.64], R18 ;  /* 0x0000001202007986 */ /* 0x000fe2000c101b04 */
[----:B--2---:R-:W-:-:S05]  /*0af0*/  IMAD.WIDE R4, R11, 0x8, R8 ;  /* 0x000000080b047825 */ /* 0x004fca00078e0208 */
[----:B------:R-:W-:Y:S01]  /*0b00*/  STG.E.64 desc[UR4][R4.64], R6 ;  /* 0x0000000604007986 */ /* 0x000fe2000c101b04 */
[----:B------:R-:W-:Y:S05]  /*0b10*/  EXIT ;  /* 0x000000000000794d */ /* 0x000fea0003800000 */
        .weak           $__internal_0_$__cuda_sm20_dblrcp_rn_slowpath_v3
        .type           $__internal_0_$__cuda_sm20_dblrcp_rn_slowpath_v3,@function
        .size           $__internal_0_$__cuda_sm20_dblrcp_rn_slowpath_v3,($__internal_1_$__cuda_sm20_div_rn_f64_full - $__internal_0_$__cuda_sm20_dblrcp_rn_slowpath_v3)
$__internal_0_$__cuda_sm20_dblrcp_rn_slowpath_v3:
[----:B------:R-:W-:-:S14]  /*0b20*/  DSETP.GTU.AND P0, PT, |R4|, +INF , PT ;  /* 0x7ff000000400742a */ /* 0x000fdc0003f0c200 */
[----:B------:R-:W-:Y:S05]  /*0b30*/  @P0 BRA `(.L_x_13) ;  /* 0x00000000007c0947 */ /* 0x000fea0003800000 */
[----:B------:R-:W-:-:S05]  /*0b40*/  LOP3.LUT R9, R5, 0x7fffffff, RZ, 0xc0, !PT ;  /* 0x7fffffff05097812 */ /* 0x000fca00078ec0ff */
[----:B------:R-:W-:-:S05]  /*0b50*/  VIADD R6, R9, 0xffffffff ;  /* 0xffffffff09067836 */ /* 0x000fca0000000000 */
[----:B------:R-:W-:-:S13]  /*0b60*/  ISETP.GE.U32.AND P0, PT, R6, 0x7fefffff, PT ;  /* 0x7fefffff0600780c */ /* 0x000fda0003f06070 */
[----:B------:R-:W-:Y:S01]  /*0b70*/  @P0 LOP3.LUT R7, R5, 0x7ff00000, RZ, 0x3c, !PT ;  /* 0x7ff0000005070812 */ /* 0x000fe200078e3cff */
[----:B------:R-:W-:Y:S01]  /*0b80*/  @P0 IMAD.MOV.U32 R6, RZ, RZ, RZ ;  /* 0x000000ffff060224 */ /* 0x000fe200078e00ff */
[----:B------:R-:W-:Y:S06]  /*0b90*/  @P0 BRA `(.L_x_14) ;  /* 0x00000000006c0947 */ /* 0x000fec0003800000 */
[----:B------:R-:W-:-:S13]  /*0ba0*/  ISETP.GE.U32.AND P0, PT, R9, 0x1000001, PT ;  /* 0x010000010900780c */ /* 0x000fda0003f06070 */
[----:B------:R-:W-:Y:S05]  /*0bb0*/  @!P0 BRA `(.L_x_15) ;  /* 0x0000000000348947 */ /* 0x000fea0003800000 */
[----:B------:R-:W-:Y:S01]  /*0bc0*/  IADD3 R7, PT, PT, R5, -0x3fe00000, RZ ;  /* 0xc020000005077810 */ /* 0x000fe20007ffe0ff */
[----:B------:R-:W-:-:S03]  /*0bd0*/  IMAD.MOV.U32 R6, RZ, RZ, R4 ;  /* 0x000000ffff067224 */ /* 0x000fc600078e0004 */
[----:B------:R-:W0:Y:S03]  /*0be0*/  MUFU.RCP64H R9, R7 ;  /* 0x0000000700097308 */ /* 0x000e260000001800 */
[----:B0-----:R-:W-:-:S08]  /*0bf0*/  DFMA R10, -R6, R8, 1 ;  /* 0x3ff00000060a742b */ /* 0x001fd00000000108 */
[----:B------:R-:W-:-:S08]  /*0c00*/  DFMA R10, R10, R10, R10 ;  /* 0x0000000a0a0a722b */ /* 0x000fd0000000000a */
[----:B------:R-:W-:-:S08]  /*0c10*/  DFMA R10, R8, R10, R8 ;  /* 0x0000000a080a722b */ /* 0x000fd00000000008 */
[----:B------:R-:W-:-:S08]  /*0c20*/  DFMA R8, -R6, R10, 1 ;  /* 0x3ff000000608742b */ /* 0x000fd0000000010a */
[----:B------:R-:W-:-:S08]  /*0c30*/  DFMA R8, R10, R8, R10 ;  /* 0x000000080a08722b */ /* 0x000fd0000000000a */
[----:B------:R-:W-:-:S08]  /*0c40*/  DMUL R8, R8, 2.2250738585072013831e-308 ;  /* 0x0010000008087828 */ /* 0x000fd00000000000 */
[----:B------:R-:W-:-:S08]  /*0c50*/  DFMA R4, -R4, R8, 1 ;  /* 0x3ff000000404742b */ /* 0x000fd00000000108 */
[----:B------:R-:W-:-:S08]  /*0c60*/  DFMA R4, R4, R4, R4 ;  /* 0x000000040404722b */ /* 0x000fd00000000004 */
[----:B------:R-:W-:Y:S01]  /*0c70*/  DFMA R6, R8, R4, R8 ;  /* 0x000000040806722b */ /* 0x000fe20000000008 */
[----:B------:R-:W-:Y:S10]  /*0c80*/  BRA `(.L_x_14) ;  /* 0x0000000000307947 */ /* 0x000ff40003800000 */
.L_x_15:
[----:B------:R-:W-:Y:S01]  /*0c90*/  DMUL R4, R4, 8.11296384146066816958e+31 ;  /* 0x4690000004047828 */ /* 0x000fe20000000000 */
[----:B------:R-:W-:-:S05]  /*0ca0*/  IMAD.MOV.U32 R6, RZ, RZ, R8 ;  /* 0x000000ffff067224 */ /* 0x000fca00078e0008 */
[----:B------:R-:W0:Y:S02]  /*0cb0*/  MUFU.RCP64H R7, R5 ;  /* 0x0000000500077308 */ /* 0x000e240000001800 */
[----:B0-----:R-:W-:-:S08]  /*0cc0*/  DFMA R8, -R4, R6, 1 ;  /* 0x3ff000000408742b */ /* 0x001fd00000000106 */
[----:B------:R-:W-:-:S08]  /*0cd0*/  DFMA R8, R8, R8, R8 ;  /* 0x000000080808722b */ /* 0x000fd00000000008 */
[----:B------:R-:W-:-:S08]  /*0ce0*/  DFMA R8, R6, R8, R6 ;  /* 0x000000080608722b */ /* 0x000fd00000000006 */
[----:B------:R-:W-:-:S08]  /*0cf0*/  DFMA R6, -R4, R8, 1 ;  /* 0x3ff000000406742b */ /* 0x000fd00000000108 */
[----:B------:R-:W-:-:S08]  /*0d00*/  DFMA R6, R8, R6, R8 ;  /* 0x000000060806722b */ /* 0x000fd00000000008 */
[----:B------:R-:W-:Y:S01]  /*0d10*/  DMUL R6, R6, 8.11296384146066816958e+31 ;  /* 0x4690000006067828 */ /* 0x000fe20000000000 */
[----:B------:R-:W-:Y:S10]  /*0d20*/  BRA `(.L_x_14) ;  /* 0x0000000000087947 */ /* 0x000ff40003800000 */
.L_x_13:
[----:B------:R-:W-:Y:S01]  /*0d30*/  LOP3.LUT R7, R5, 0x80000, RZ, 0xfc, !PT ;  /* 0x0008000005077812 */ /* 0x000fe200078efcff */
[----:B------:R-:W-:-:S07]  /*0d40*/  IMAD.MOV.U32 R6, RZ, RZ, R4 ;  /* 0x000000ffff067224 */ /* 0x000fce00078e0004 */
.L_x_14:
[----:B------:R-:W-:Y:S01]  /*0d50*/  IMAD.MOV.U32 R4, RZ, RZ, R2 ;  /* 0x000000ffff047224 */ /* 0x000fe200078e0002 */
[----:B------:R-:W-:Y:S01]  /*0d60*/  MOV R8, R6 ;  /* 0x0000000600087202 */ /* 0x000fe20000000f00 */
[----:B------:R-:W-:Y:S02]  /*0d70*/  IMAD.MOV.U32 R5, RZ, RZ, 0x0 ;  /* 0x00000000ff057424 */ /* 0x000fe400078e00ff */
[----:B------:R-:W-:Y:S02]  /*0d80*/  IMAD.MOV.U32 R9, RZ, RZ, R7 ;  /* 0x000000ffff097224 */ /* 0x000fe400078e0007 */
[----:B------:R-:W-:Y:S05]  /*0d90*/  RET.REL.NODEC R4 `(_Z23matrix_inversion_kernelPdS_S_S_ii) ;  /* 0xfffffff004987950 */ /* 0x000fea0003c3ffff */
        .weak           $__internal_1_$__cuda_sm20_div_rn_f64_full
        .type           $__internal_1_$__cuda_sm20_div_rn_f64_full,@function
        .size           $__internal_1_$__cuda_sm20_div_rn_f64_full,(.L_x_43 - $__internal_1_$__cuda_sm20_div_rn_f64_full)
$__internal_1_$__cuda_sm20_div_rn_f64_full:
[----:B------:R-:W-:Y:S01]  /*0da0*/  IMAD.MOV.U32 R15, RZ, RZ, R7 ;  /* 0x000000ffff0f7224 */ /* 0x000fe200078e0007 */
[C---:B------:R-:W-:Y:S01]  /*0db0*/  FSETP.GEU.AND P0, PT, |R11|.reuse, 1.469367938527859385e-39, PT ;  /* 0x001000000b00780b */ /* 0x040fe20003f0e200 */
[----:B------:R-:W-:Y:S01]  /*0dc0*/  IMAD.MOV.U32 R26, RZ, RZ, 0x1 ;  /* 0x00000001ff1a7424 */ /* 0x000fe200078e00ff */
[----:B------:R-:W-:Y:S01]  /*0dd0*/  LOP3.LUT R12, R11, 0x800fffff, RZ, 0xc0, !PT ;  /* 0x800fffff0b0c7812 */ /* 0x000fe200078ec0ff */
[----:B------:R-:W-:Y:S01]  /*0de0*/  BSSY.RECONVERGENT B2, `(.L_x_16) ;  /* 0x0000055000027945 */ /* 0x000fe20003800200 */
[C---:B------:R-:W-:Y:S02]  /*0df0*/  FSETP.GEU.AND P3, PT, |R15|.reuse, 1.469367938527859385e-39, PT ;  /* 0x001000000f00780b */ /* 0x040fe40003f6e200 */
[----:B------:R-:W-:Y:S02]  /*0e00*/  LOP3.LUT R4, R15, 0x7ff00000, RZ, 0xc0, !PT ;  /* 0x7ff000000f047812 */ /* 0x000fe400078ec0ff */
[----:B------:R-:W-:Y:S01]  /*0e10*/  LOP3.LUT R13, R12, 0x3ff00000, RZ, 0xfc, !PT ;  /* 0x3ff000000c0d7812 */ /* 0x000fe200078efcff */
[----:B------:R-:W-:Y:S01]  /*0e20*/  IMAD.MOV.U32 R12, RZ, RZ, R10 ;  /* 0x000000ffff0c7224 */ /* 0x000fe200078e000a */
[----:B------:R-:W-:Y:S01]  /*0e30*/  LOP3.LUT R25, R11, 0x7ff00000, RZ, 0xc0, !PT ;  /* 0x7ff000000b197812 */ /* 0x000fe200078ec0ff */
[----:B------:R-:W-:Y:S01]  /*0e40*/  IMAD.MOV.U32 R24, RZ, RZ, R4 ;  /* 0x000000ffff187224 */ /* 0x000fe200078e0004 */
[----:B------:R-:W-:Y:S01]  /*0e50*/  MOV R14, R6 ;  /* 0x00000006000e7202 */ /* 0x000fe20000000f00 */
[----:B------:R-:W-:Y:S01]  /*0e60*/  @!P0 DMUL R12, R10, 8.98846567431157953865e+307 ;  /* 0x7fe000000a0c8828 */ /* 0x000fe20000000000 */
[----:B------:R-:W-:-:S02]  /*0e70*/  ISETP.GE.U32.AND P2, PT, R4, R25, PT ;  /* 0x000000190400720c */ /* 0x000fc40003f46070 */
[----:B------:R-:W-:Y:S02]  /*0e80*/  MOV R8, R14 ;  /* 0x0000000e00087202 */ /* 0x000fe40000000f00 */
[----:B------:R-:W-:Y:S01]  /*0e90*/  @!P3 LOP3.LUT R5, R11, 0x7ff00000, RZ, 0xc0, !PT ;  /* 0x7ff000000b05b812 */ /* 0x000fe200078ec0ff */
[----:B------:R-:W0:Y:S03]  /*0ea0*/  MUFU.RCP64H R27, R13 ;  /* 0x0000000d001b7308 */ /* 0x000e260000001800 */
[----:B------:R-:W-:Y:S01]  /*0eb0*/  @!P3 ISETP.GE.U32.AND P4, PT, R4, R5, PT ;  /* 0x000000050400b20c */ /* 0x000fe20003f86070 */
[----:B------:R-:W-:Y:S01]  /*0ec0*/  IMAD.MOV.U32 R5, RZ, RZ, 0x1ca00000 ;  /* 0x1ca00000ff057424 */ /* 0x000fe200078e00ff */
[----:B------:R-:W-:-:S04]  /*0ed0*/  @!P0 LOP3.LUT R25, R13, 0x7ff00000, RZ, 0xc0, !PT ;  /* 0x7ff000000d198812 */ /* 0x000fc800078ec0ff */
[C---:B------:R-:W-:Y:S02]  /*0ee0*/  @!P3 SEL R7, R5.reuse, 0x63400000, !P4 ;  /* 0x634000000507b807 */ /* 0x040fe40006000000 */
[----:B------:R-:W-:Y:S02]  /*0ef0*/  SEL R9, R5, 0x63400000, !P2 ;  /* 0x6340000005097807 */ /* 0x000fe40005000000 */
[--C-:B------:R-:W-:Y:S02]  /*0f00*/  @!P3 LOP3.LUT R6, R7, 0x80000000, R15.reuse, 0xf8, !PT ;  /* 0x800000000706b812 */ /* 0x100fe400078ef80f */
[----:B------:R-:W-:Y:S02]  /*0f10*/  LOP3.LUT R9, R9, 0x800fffff, R15, 0xf8, !PT ;  /* 0x800fffff09097812 */ /* 0x000fe400078ef80f */
[----:B------:R-:W-:Y:S01]  /*0f20*/  @!P3 LOP3.LUT R7, R6, 0x100000, RZ, 0xfc, !PT ;  /* 0x001000000607b812 */ /* 0x000fe200078efcff */
[----:B------:R-:W-:-:S06]  /*0f30*/  @!P3 IMAD.MOV.U32 R6, RZ, RZ, RZ ;  /* 0x000000ffff06b224 */ /* 0x000fcc00078e00ff */
[----:B------:R-:W-:Y:S02]  /*0f40*/  @!P3 DFMA R8, R8, 2, -R6 ;  /* 0x400000000808b82b */ /* 0x000fe40000000806 */
[----:B0-----:R-:W-:-:S08]  /*0f50*/  DFMA R6, R26, -R12, 1 ;  /* 0x3ff000001a06742b */ /* 0x001fd0000000080c */
[----:B------:R-:W-:Y:S01]  /*0f60*/  DFMA R6, R6, R6, R6 ;  /* 0x000000060606722b */ /* 0x000fe20000000006 */
[----:B------:R-:W-:-:S07]  /*0f70*/  @!P3 LOP3.LUT R24, R9, 0x7ff00000, RZ, 0xc0, !PT ;  /* 0x7ff000000918b812 */ /* 0x000fce00078ec0ff */
[----:B------:R-:W-:-:S08]  /*0f80*/  DFMA R26, R26, R6, R26 ;  /* 0x000000061a1a722b */ /* 0x000fd0000000001a */
[----:B------:R-:W-:-:S08]  /*0f90*/  DFMA R28, R26, -R12, 1 ;  /* 0x3ff000001a1c742b */ /* 0x000fd0000000080c */
[----:B------:R-:W-:-:S08]  /*0fa0*/  DFMA R28, R26, R28, R26 ;  /* 0x0000001c1a1c722b */ /* 0x000fd0000000001a */
[----:B------:R-:W-:-:S08]  /*0fb0*/  DMUL R26, R28, R8 ;  /* 0x000000081c1a7228 */ /* 0x000fd00000000000 */
[----:B------:R-:W-:-:S08]  /*0fc0*/  DFMA R6, R26, -R12, R8 ;  /* 0x8000000c1a06722b */ /* 0x000fd00000000008 */
[----:B------:R-:W-:Y:S01]  /*0fd0*/  DFMA R6, R28, R6, R26 ;  /* 0x000000061c06722b */ /* 0x000fe2000000001a */
[----:B------:R-:W-:-:S04]  /*0fe0*/  IADD3 R26, PT, PT, R24, -0x1, RZ ;  /* 0xffffffff181a7810 */ /* 0x000fc80007ffe0ff */
[----:B------:R-:W-:Y:S01]  /*0ff0*/  ISETP.GT.U32.AND P0, PT, R26, 0x7feffffe, PT ;  /* 0x7feffffe1a00780c */ /* 0x000fe20003f04070 */
[----:B------:R-:W-:-:S05]  /*1000*/  VIADD R26, R25, 0xffffffff ;  /* 0xffffffff191a7836 */ /* 0x000fca0000000000 */
[----:B------:R-:W-:-:S13]  /*1010*/  ISETP.GT.U32.OR P0, PT, R26, 0x7feffffe, P0 ;  /* 0x7feffffe1a00780c */ /* 0x000fda0000704470 */
[----:B------:R-:W-:Y:S05]  /*1020*/  @P0 BRA `(.L_x_17) ;  /* 0x00000000006c0947 */ /* 0x000fea0003800000 */
[----:B------:R-:W-:Y:S02]  /*1030*/  LOP3.LUT R15, R11, 0x7ff00000, RZ, 0xc0, !PT ;  /* 0x7ff000000b0f7812 */ /* 0x000fe400078ec0ff */
[----:B------:R-:W-:Y:S02]  /*1040*/  MOV R24, RZ ;  /* 0x000000ff00187202 */ /* 0x000fe40000000f00 */
[CC--:B------:R-:W-:Y:S02]  /*1050*/  VIADDMNMX R14, R4.reuse, -R15.reuse, 0xb9600000, !PT ;  /* 0xb9600000040e7446 */ /* 0x0c0fe4000780090f */
[----:B------:R-:W-:Y:S02]  /*1060*/  ISETP.GE.U32.AND P0, PT, R4, R15, PT ;  /* 0x0000000f0400720c */ /* 0x000fe40003f06070 */
[----:B------:R-:W-:Y:S02]  /*1070*/  VIMNMX R14, PT, PT, R14, 0x46a00000, PT ;  /* 0x46a000000e0e7848 */ /* 0x000fe40003fe0100 */
[----:B------:R-:W-:-:S05]  /*1080*/  SEL R5, R5, 0x63400000, !P0 ;  /* 0x6340000005057807 */ /* 0x000fca0004000000 */
[----:B------:R-:W-:-:S04]  /*1090*/  IMAD.IADD R14, R14, 0x1, -R5 ;  /* 0x000000010e0e7824 */ /* 0x000fc800078e0a05 */
[----:B------:R-:W-:-:S06]  /*10a0*/  VIADD R25, R14, 0x7fe00000 ;  /* 0x7fe000000e197836 */ /* 0x000fcc0000000000 */
[----:B------:R-:W-:-:S10]  /*10b0*/  DMUL R4, R6, R24 ;  /* 0x0000001806047228 */ /* 0x000fd40000000000 */
[----:B------:R-:W-:-:S13]  /*10c0*/  FSETP.GTU.AND P0, PT, |R5|, 1.469367938527859385e-39, PT ;  /* 0x001000000500780b */ /* 0x000fda0003f0c200 */
[----:B------:R-:W-:Y:S05]  /*10d0*/  @P0 BRA `(.L_x_18) ;  /* 0x0000000000940947 */ /* 0x000fea0003800000 */
[----:B------:R-:W-:Y:S01]  /*10e0*/  DFMA R8, R6, -R12, R8 ;  /* 0x8000000c0608722b */ /* 0x000fe20000000008 */
[----:B------:R-:W-:-:S09]  /*10f0*/  IMAD.MOV.U32 R24, RZ, RZ, RZ ;  /* 0x000000ffff187224 */ /* 0x000fd200078e00ff */
[C---:B------:R-:W-:Y:S02]  /*1100*/  FSETP.NEU.AND P0, PT, R9.reuse, RZ, PT ;  /* 0x000000ff0900720b */ /* 0x040fe40003f0d000 */
[----:B------:R-:W-:-:S04]  /*1110*/  LOP3.LUT R11, R9, 0x80000000, R11, 0x48, !PT ;  /* 0x80000000090b7812 */ /* 0x000fc800078e480b */
[----:B------:R-:W-:-:S07]  /*1120*/  LOP3.LUT R25, R11, R25, RZ, 0xfc, !PT ;  /* 0x000000190b197212 */ /* 0x000fce00078efcff */
[----:B------:R-:W-:Y:S05]  /*1130*/  @!P0 BRA `(.L_x_18) ;  /* 0x00000000007c8947 */ /* 0x000fea0003800000 */
[----:B------:R-:W-:Y:S02]  /*1140*/  IMAD.MOV R9, RZ, RZ, -R14 ;  /* 0x000000ffff097224 */ /* 0x000fe400078e0a0e */
[----:B------:R-:W-:-:S06]  /*1150*/  IMAD.MOV.U32 R8, RZ, RZ, RZ ;  /* 0x000000ffff087224 */ /* 0x000fcc00078e00ff */
[----:B------:R-:W-:Y:S02]  /*1160*/  DFMA R8, R4, -R8, R6 ;  /* 0x800000080408722b */ /* 0x000fe40000000006 */
[----:B------:R-:W-:-:S04]  /*1170*/  DMUL.RP R6, R6, R24 ;  /* 0x0000001806067228 */ /* 0x000fc80000008000 */
[----:B------:R-:W-:-:S04]  /*1180*/  IADD3 R8, PT, PT, -R14, -0x43300000, RZ ;  /* 0xbcd000000e087810 */ /* 0x000fc80007ffe1ff */
[----:B------:R-:W-:Y:S02]  /*1190*/  FSETP.NEU.AND P0, PT, |R9|, R8, PT ;  /* 0x000000080900720b */ /* 0x000fe40003f0d200 */
[----:B------:R-:W-:Y:S02]  /*11a0*/  LOP3.LUT R11, R7, R11, RZ, 0x3c, !PT ;  /* 0x0000000b070b7212 */ /* 0x000fe400078e3cff */
[----:B------:R-:W-:Y:S02]  /*11b0*/  FSEL R4, R6, R4, !P0 ;  /* 0x0000000406047208 */ /* 0x000fe40004000000 */
[----:B------:R-:W-:Y:S01]  /*11c0*/  FSEL R5, R11, R5, !P0 ;  /* 0x000000050b057208 */ /* 0x000fe20004000000 */
[----:B------:R-:W-:Y:S06]  /*11d0*/  BRA `(.L_x_18) ;  /* 0x0000000000547947 */ /* 0x000fec0003800000 */
.L_x_17:
[----:B------:R-:W-:-:S14]  /*11e0*/  DSETP.NAN.AND P0, PT, R14, R14, PT ;  /* 0x0000000e0e00722a */ /* 0x000fdc0003f08000 */
[----:B------:R-:W-:Y:S05]  /*11f0*/  @P0 BRA `(.L_x_19) ;  /* 0x0000000000440947 */ /* 0x000fea0003800000 */
[----:B------:R-:W-:-:S14]  /*1200*/  DSETP.NAN.AND P0, PT, R10, R10, PT ;  /* 0x0000000a0a00722a */ /* 0x000fdc0003f08000 */
[----:B------:R-:W-:Y:S05]  /*1210*/  @P0 BRA `(.L_x_20) ;  /* 0x0000000000300947 */ /* 0x000fea0003800000 */
[----:B------:R-:W-:Y:S01]  /*1220*/  ISETP.NE.AND P0, PT, R24, R25, PT ;  /* 0x000000191800720c */ /* 0x000fe20003f05270 */
[----:B------:R-:W-:Y:S01]  /*1230*/  IMAD.MOV.U32 R5, RZ, RZ, -0x80000 ;  /* 0xfff80000ff057424 */ /* 0x000fe200078e00ff */
[----:B------:R-:W-:-:S11]  /*1240*/  MOV R4, 0x0 ;  /* 0x0000000000047802 */ /* 0x000fd60000000f00 */
[----:B------:R-:W-:Y:S05]  /*1250*/  @!P0 BRA `(.L_x_18) ;  /* 0x0000000000348947 */ /* 0x000fea0003800000 */
[----:B------:R-:W-:Y:S02]  /*1260*/  ISETP.NE.AND P0, PT, R24, 0x7ff00000, PT ;  /* 0x7ff000001800780c */ /* 0x000fe40003f05270 */
[----:B------:R-:W-:Y:S02]  /*1270*/  LOP3.LUT R5, R15, 0x80000000, R11, 0x48, !PT ;  /* 0x800000000f057812 */ /* 0x000fe400078e480b */
[----:B------:R-:W-:-:S13]  /*1280*/  ISETP.EQ.OR P0, PT, R25, RZ, !P0 ;  /* 0x000000ff1900720c */ /* 0x000fda0004702670 */
[----:B------:R-:W-:Y:S01]  /*1290*/  @P0 LOP3.LUT R6, R5, 0x7ff00000, RZ, 0xfc, !PT ;  /* 0x7ff0000005060812 */ /* 0x000fe200078efcff */
[----:B------:R-:W-:Y:S02]  /*12a0*/  @!P0 IMAD.MOV.U32 R4, RZ, RZ, RZ ;  /* 0x000000ffff048224 */ /* 0x000fe400078e00ff */
[----:B------:R-:W-:Y:S01]  /*12b0*/  @P0 IMAD.MOV.U32 R4, RZ, RZ, RZ ;  /* 0x000000ffff040224 */ /* 0x000fe200078e00ff */
[----:B------:R-:W-:Y:S01]  /*12c0*/  @P0 MOV R5, R6 ;  /* 0x0000000600050202 */ /* 0x000fe20000000f00 */
[----:B------:R-:W-:Y:S06]  /*12d0*/  BRA `(.L_x_18) ;  /* 0x0000000000147947 */ /* 0x000fec0003800000 */
.L_x_20:
[----:B------:R-:W-:Y:S01]  /*12e0*/  LOP3.LUT R5, R11, 0x80000, RZ, 0xfc, !PT ;  /* 0x000800000b057812 */ /* 0x000fe200078efcff */
[----:B------:R-:W-:Y:S01]  /*12f0*/  IMAD.MOV.U32 R4, RZ, RZ, R10 ;  /* 0x000000ffff047224 */ /* 0x000fe200078e000a */
[----:B------:R-:W-:Y:S06]  /*1300*/  BRA `(.L_x_18) ;  /* 0x0000000000087947 */ /* 0x000fec0003800000 */
.L_x_19:
[----:B------:R-:W-:Y:S01]  /*1310*/  LOP3.LUT R5, R15, 0x80000, RZ, 0xfc, !PT ;  /* 0x000800000f057812 */ /* 0x000fe200078efcff */
[----:B------:R-:W-:-:S07]  /*1320*/  IMAD.MOV.U32 R4, RZ, RZ, R14 ;  /* 0x000000ffff047224 */ /* 0x000fce00078e000e */
.L_x_18:
[----:B------:R-:W-:Y:S05]  /*1330*/  BSYNC.RECONVERGENT B2 ;  /* 0x0000000000027941 */ /* 0x000fea0003800200 */
.L_x_16:
[----:B------:R-:W-:Y:S01]  /*1340*/  IMAD.MOV.U32 R6, RZ, RZ, R4 ;  /* 0x000000ffff067224 */ /* 0x000fe200078e0004 */
[----:B------:R-:W-:Y:S01]  /*1350*/  MOV R7, R5 ;  /* 0x0000000500077202 */ /* 0x000fe20000000f00 */
[----:B------:R-:W-:Y:S02]  /*1360*/  IMAD.MOV.U32 R4, RZ, RZ, R2 ;  /* 0x000000ffff047224 */ /* 0x000fe400078e0002 */
[----:B------:R-:W-:-:S04]  /*1370*/  IMAD.MOV.U32 R5, RZ, RZ, 0x0 ;  /* 0x00000000ff057424 */ /* 0x000fc800078e00ff */
[----:B------:R-:W-:Y:S05]  /*1380*/  RET.REL.NODEC R4 `(_Z23matrix_inversion_kernelPdS_S_S_ii) ;  /* 0xffffffec041c7950 */ /* 0x000fea0003c3ffff */
.L_x_21:
[----:B------:R-:W-:-:S00]  /*1390*/  BRA `(.L_x_21) ;  /* 0xfffffffc00fc7947 */ /* 0x000fc0000383ffff */
[----:B------:R-:W-:-:S00]  /*13a0*/  NOP ;  /* 0x0000000000007918 */ /* 0x000fc00000000000 */
        /* <DEDUP_REMOVED lines=13> */
.L_x_43:


//--------------------- .text._Z8set_zeroPdS_ii   --------------------------
	.section	.text._Z8set_zeroPdS_ii,"ax",@progbits
	.align	128
        .global         _Z8set_zeroPdS_ii
        .type           _Z8set_zeroPdS_ii,@function
        .size           _Z8set_zeroPdS_ii,(.L_x_47 - _Z8set_zeroPdS_ii)
        .other          _Z8set_zeroPdS_ii,@"STO_CUDA_ENTRY STV_DEFAULT"
_Z8set_zeroPdS_ii:
.text._Z8set_zeroPdS_ii:
[----:B------:R-:W-:Y:S01]  /*0000*/  LDC R1, c[0x0][0x37c] ;  /* 0x0000df00ff017b82 */ /* 0x000fe20000000800 */
[----:B------:R-:W0:Y:S07]  /*0010*/  S2R R3, SR_TID.X ;  /* 0x0000000000037919 */ /* 0x000e2e0000002100 */
[----:B------:R-:W0:Y:S01]  /*0020*/  LDC R0, c[0x0][0x360] ;  /* 0x0000d800ff007b82 */ /* 0x000e220000000800 */
[----:B------:R-:W1:Y:S07]  /*0030*/  S2R R5, SR_TID.Y ;  /* 0x0000000000057919 */ /* 0x000e6e0000002200 */
[----:B------:R-:W0:Y:S08]  /*0040*/  S2UR UR4, SR_CTAID.X ;  /* 0x00000000000479c3 */ /* 0x000e300000002500 */
[----:B------:R-:W1:Y:S08]  /*0050*/  S2UR UR5, SR_CTAID.Y ;  /* 0x00000000000579c3 */ /* 0x000e700000002600 */
[----:B------:R-:W1:Y:S08]  /*0060*/  LDC R2, c[0x0][0x364] ;  /* 0x0000d900ff027b82 */ /* 0x000e700000000800 */
[----:B------:R-:W2:Y:S01]  /*0070*/  LDC.64 R6, c[0x0][0x390] ;  /* 0x0000e400ff067b82 */ /* 0x000ea20000000a00 */
[----:B0-----:R-:W-:-:S02]  /*0080*/  IMAD R0, R0, UR4, R3 ;  /* 0x0000000400007c24 */ /* 0x001fc4000f8e0203 */
[----:B-1----:R-:W-:-:S05]  /*0090*/  IMAD R2, R2, UR5, R5 ;  /* 0x0000000502027c24 */ /* 0x002fca000f8e0205 */
[C---:B------:R-:W-:Y:S02]  /*00a0*/  VIMNMX R3, PT, PT, R0.reuse, R2, !PT ;  /* 0x0000000200037248 */ /* 0x040fe40007fe0100 */
[----:B--2---:R-:W-:-:S04]  /*00b0*/  ISETP.NE.AND P0, PT, R0, R7, PT ;  /* 0x000000070000720c */ /* 0x004fc80003f05270 */
[----:B------:R-:W-:-:S04]  /*00c0*/  ISETP.GE.OR P0, PT, R3, R6, !P0 ;  /* 0x000000060300720c */ /* 0x000fc80004706670 */
[----:B------:R-:W-:-:S13]  /*00d0*/  ISETP.NE.OR P0, PT, R2, R7, P0 ;  /* 0x000000070200720c */ /* 0x000fda0000705670 */
[----:B------:R-:W-:Y:S05]  /*00e0*/  @P0 EXIT ;  /* 0x000000000000094d */ /* 0x000fea0003800000 */
[----:B------:R-:W0:Y:S01]  /*00f0*/  LDC.64 R2, c[0x0][0x380] ;  /* 0x0000e000ff027b82 */ /* 0x000e220000000a00 */
[----:B------:R-:W1:Y:S01]  /*0100*/  LDCU.64 UR4, c[0x0][0x358] ;  /* 0x00006b00ff0477ac */ /* 0x000e620008000a00 */
[----:B------:R-:W-:-:S04]  /*0110*/  IMAD R5, R0, R6, R7 ;  /* 0x0000000600057224 */ /* 0x000fc800078e0207 */
[----:B0-----:R-:W-:-:S05]  /*0120*/  IMAD.WIDE R2, R5, 0x8, R2 ;  /* 0x0000000805027825 */ /* 0x001fca00078e0202 */
[----:B-1----:R-:W-:Y:S01]  /*0130*/  STG.E.64 desc[UR4][R2.64], RZ ;  /* 0x000000ff02007986 */ /* 0x002fe2000c101b04 */
[----:B------:R-:W-:Y:S05]  /*0140*/  EXIT ;  /* 0x000000000000794d */ /* 0x000fea0003800000 */
.L_x_22:
        /* <DEDUP_REMOVED lines=11> */
.L_x_47:


//--------------------- .text._Z11gaussjordanPdS_ii --------------------------
	.section	.text._Z11gaussjordanPdS_ii,"ax",@progbits
	.align	128
        .global         _Z11gaussjordanPdS_ii
        .type           _Z11gaussjordanPdS_ii,@function
        .size           _Z11gaussjordanPdS_ii,(.L_x_48 - _Z11gaussjordanPdS_ii)
        .other          _Z11gaussjordanPdS_ii,@"STO_CUDA_ENTRY STV_DEFAULT"
_Z11gaussjordanPdS_ii:
.text._Z11gaussjordanPdS_ii:
        /* <DEDUP_REMOVED lines=12> */
[----:B------:R-:W-:-:S13]  /*00c0*/  ISETP.GE.OR P0, PT, R3, R4, !P0 ;  /* 0x000000040300720c */ /* 0x000fda0004706670 */
[----:B------:R-:W-:Y:S05]  /*00d0*/  @P0 EXIT ;  /* 0x000000000000094d */ /* 0x000fea0003800000 */
[----:B------:R-:W0:Y:S01]  /*00e0*/  LDC.64 R12, c[0x0][0x388] ;  /* 0x0000e200ff0c7b82 */ /* 0x000e220000000a00 */
[----:B------:R-:W1:Y:S01]  /*00f0*/  LDCU.64 UR4, c[0x0][0x358] ;  /* 0x00006b00ff0477ac */ /* 0x000e620008000a00 */
[-CC-:B------:R-:W-:Y:S02]  /*0100*/  IMAD R19, R5, R4.reuse, R17.reuse ;  /* 0x0000000405137224 */ /* 0x180fe400078e0211 */
[CC--:B------:R-:W-:Y:S02]  /*0110*/  IMAD R21, R0.reuse, R4.reuse, R17 ;  /* 0x0000000400157224 */ /* 0x0c0fe400078e0211 */
[----:B------:R-:W-:Y:S02]  /*0120*/  IMAD R9, R0, R4, R5 ;  /* 0x0000000400097224 */ /* 0x000fe400078e0205 */
[----:B------:R-:W2:Y:S01]  /*0130*/  LDC.64 R2, c[0x0][0x380] ;  /* 0x0000e000ff027b82 */ /* 0x000ea20000000a00 */
[----:B0-----:R-:W-:-:S04]  /*0140*/  IMAD.WIDE R6, R19, 0x8, R12 ;  /* 0x0000000813067825 */ /* 0x001fc800078e020c */
[----:B------:R-:W-:Y:S02]  /*0150*/  IMAD.WIDE R12, R21, 0x8, R12 ;  /* 0x00000008150c7825 */ /* 0x000fe400078e020c */
[----:B-1----:R-:W3:Y:S02]  /*0160*/  LDG.E.64 R6, desc[UR4][R6.64] ;  /* 0x0000000406067981 */ /* 0x002ee4000c1e1b00 */
[----:B--2---:R-:W-:Y:S02]  /*0170*/  IMAD.WIDE R8, R9, 0x8, R2 ;  /* 0x0000000809087825 */ /* 0x004fe400078e0202 */
[----:B------:R-:W3:Y:S04]  /*0180*/  LDG.E.64 R14, desc[UR4][R12.64] ;  /* 0x000000040c0e7981 */ /* 0x000ee8000c1e1b00 */
[----:B------:R-:W3:Y:S01]  /*0190*/  LDG.E.64 R10, desc[UR4][R8.64] ;  /* 0x00000004080a7981 */ /* 0x000ee2000c1e1b00 */
[----:B------:R-:W-:Y:S01]  /*01a0*/  ISETP.NE.AND P0, PT, R17, R5, PT ;  /* 0x000000051100720c */ /* 0x000fe20003f05270 */
[----:B---3--:R-:W-:-:S07]  /*01b0*/  DFMA R10, -R6, R10, R14 ;  /* 0x0000000a060a722b */ /* 0x008fce000000010e */
[----:B------:R0:W-:Y:S05]  /*01c0*/  STG.E.64 desc[UR4][R12.64], R10 ;  /* 0x0000000a0c007986 */ /* 0x0001ea000c101b04 */
[----:B------:R-:W-:Y:S05]  /*01d0*/  @!P0 EXIT ;  /* 0x000000000000894d */ /* 0x000fea0003800000 */
[--C-:B------:R-:W-:Y:S01]  /*01e0*/  IMAD.WIDE R4, R19, 0x8, R2.reuse ;  /* 0x0000000813047825 */ /* 0x100fe200078e0202 */
[----:B------:R-:W2:Y:S03]  /*01f0*/  LDG.E.64 R8, desc[UR4][R8.64] ;  /* 0x0000000408087981 */ /* 0x000ea6000c1e1b00 */
[----:B------:R-:W-:Y:S02]  /*0200*/  IMAD.WIDE R2, R21, 0x8, R2 ;  /* 0x0000000815027825 */ /* 0x000fe400078e0202 */
[----:B------:R-:W2:Y:S04]  /*0210*/  LDG.E.64 R4, desc[UR4][R4.64] ;  /* 0x0000000404047981 */ /* 0x000ea8000c1e1b00 */
[----:B------:R-:W2:Y:S02]  /*0220*/  LDG.E.64 R6, desc[UR4][R2.64] ;  /* 0x0000000402067981 */ /* 0x000ea4000c1e1b00 */
[----:B--2---:R-:W-:-:S07]  /*0230*/  DFMA R6, -R4, R8, R6 ;  /* 0x000000080406722b */ /* 0x004fce0000000106 */
[----:B------:R-:W-:Y:S01]  /*0240*/  STG.E.64 desc[UR4][R2.64], R6 ;  /* 0x0000000602007986 */ /* 0x000fe2000c101b04 */
[----:B------:R-:W-:Y:S05]  /*0250*/  EXIT ;  /* 0x000000000000794d */ /* 0x000fea0003800000 */
.L_x_23:
        /* <DEDUP_REMOVED lines=10> */
.L_x_48:


//--------------------- .text._Z14diag_normalizePdS_ii --------------------------
	.section	.text._Z14diag_normalizePdS_ii,"ax",@progbits
	.align	128
        .global         _Z14diag_normalizePdS_ii
        .type           _Z14diag_normalizePdS_ii,@function
        .size           _Z14diag_normalizePdS_ii,(.L_x_44 - _Z14diag_normalizePdS_ii)
        .other          _Z14diag_normalizePdS_ii,@"STO_CUDA_ENTRY STV_DEFAULT"
_Z14diag_normalizePdS_ii:
.text._Z14diag_normalizePdS_ii:
[----:B------:R-:W-:Y:S01]  /*0000*/  LDC R1, c[0x0][0x37c] ;  /* 0x0000df00ff017b82 */ /* 0x000fe20000000800 */
[----:B------:R-:W0:Y:S07]  /*0010*/  S2R R3, SR_TID.X ;  /* 0x0000000000037919 */ /* 0x000e2e0000002100 */
[----:B------:R-:W0:Y:S01]  /*0020*/  S2UR UR4, SR_CTAID.X ;  /* 0x00000000000479c3 */ /* 0x000e220000002500 */
[----:B------:R-:W1:Y:S01]  /*0030*/  LDCU UR6, c[0x0][0x390] ;  /* 0x00007200ff0677ac */ /* 0x000e620008000800 */
[----:B------:R-:W2:Y:S06]  /*0040*/  S2R R5, SR_TID.Y ;  /* 0x0000000000057919 */ /* 0x000eac0000002200 */
[----:B------:R-:W0:Y:S08]  /*0050*/  LDC R0, c[0x0][0x360] ;  /* 0x0000d800ff007b82 */ /* 0x000e300000000800 */
[----:B------:R-:W2:Y:S08]  /*0060*/  S2UR UR5, SR_CTAID.Y ;  /* 0x00000000000579c3 */ /* 0x000eb00000002600 */
[----:B------:R-:W2:Y:S01]  /*0070*/  LDC R2, c[0x0][0x364] ;  /* 0x0000d900ff027b82 */ /* 0x000ea20000000800 */
[----:B0-----:R-:W-:-:S02]  /*0080*/  IMAD R0, R0, UR4, R3 ;  /* 0x0000000400007c24 */ /* 0x001fc4000f8e0203 */
[----:B--2---:R-:W-:-:S05]  /*0090*/  IMAD R3, R2, UR5, R5 ;  /* 0x0000000502037c24 */ /* 0x004fca000f8e0205 */
[----:B------:R-:W-:-:S04]  /*00a0*/  VIMNMX R2, PT, PT, R0, R3, !PT ;  /* 0x0000000300027248 */ /* 0x000fc80007fe0100 */
[----:B-1----:R-:W-:-:S13]  /*00b0*/  ISETP.GE.AND P0, PT, R2, UR6, PT ;  /* 0x0000000602007c0c */ /* 0x002fda000bf06270 */
[----:B------:R-:W-:Y:S05]  /*00c0*/  @P0 EXIT ;  /* 0x000000000000094d */ /* 0x000fea0003800000 */
[----:B------:R-:W0:Y:S02]  /*00d0*/  LDC R5, c[0x0][0x394] ;  /* 0x0000e500ff057b82 */ /* 0x000e240000000800 */
[----:B0-----:R-:W-:-:S04]  /*00e0*/  ISETP.NE.AND P0, PT, R0, R5, PT ;  /* 0x000000050000720c */ /* 0x001fc80003f05270 */
[----:B------:R-:W-:-:S13]  /*00f0*/  ISETP.NE.OR P0, PT, R0, R3, P0 ;  /* 0x000000030000720c */ /* 0x000fda0000705670 */
[----:B------:R-:W-:Y:S05]  /*0100*/  @P0 EXIT ;  /* 0x000000000000094d */ /* 0x000fea0003800000 */
[----:B------:R-:W0:Y:S01]  /*0110*/  LDC.64 R8, c[0x0][0x380] ;  /* 0x0000e000ff087b82 */ /* 0x000e220000000a00 */
[----:B------:R-:W1:Y:S01]  /*0120*/  LDCU.64 UR4, c[0x0][0x358] ;  /* 0x00006b00ff0477ac */ /* 0x000e620008000a00 */
[----:B------:R-:W-:-:S06]  /*0130*/  IMAD R4, R5, UR6, R5 ;  /* 0x0000000605047c24 */ /* 0x000fcc000f8e0205 */
[----:B------:R-:W2:Y:S01]  /*0140*/  LDC.64 R6, c[0x0][0x388] ;  /* 0x0000e200ff067b82 */ /* 0x000ea20000000a00 */
[----:B0-----:R-:W-:-:S06]  /*0150*/  IMAD.WIDE R8, R4, 0x8, R8 ;  /* 0x0000000804087825 */ /* 0x001fcc00078e0208 */
[----:B-1----:R-:W3:Y:S01]  /*0160*/  LDG.E.64 R8, desc[UR4][R8.64] ;  /* 0x0000000408087981 */ /* 0x002ee2000c1e1b00 */
[----:B--2---:R-:W-:-:S05]  /*0170*/  IMAD.WIDE.U32 R6, R4, 0x8, R6 ;  /* 0x0000000804067825 */ /* 0x004fca00078e0006 */
[----:B------:R-:W2:Y:S01]  /*0180*/  LDG.E.64 R10, desc[UR4][R6.64] ;  /* 0x00000004060a7981 */ /* 0x000ea2000c1e1b00 */
[----:B------:R-:W-:Y:S01]  /*0190*/  IMAD.MOV.U32 R2, RZ, RZ, 0x1 ;  /* 0x00000001ff027424 */ /* 0x000fe200078e00ff */
[----:B---3--:R-:W0:Y:S01]  /*01a0*/  MUFU.RCP64H R3, R9 ;  /* 0x0000000900037308 */ /* 0x008e220000001800 */
[----:B--2---:R-:W-:-:S04]  /*01b0*/  FSETP.GEU.AND P1, PT, |R11|, 6.5827683646048100446e-37, PT ;  /* 0x036000000b00780b */ /* 0x004fc80003f2e200 */
        /* <DEDUP_REMOVED lines=13> */
[----:B------:R-:W-:Y:S02]  /*0290*/  IMAD.MOV.U32 R16, RZ, RZ, R10 ;  /* 0x000000ffff107224 */ /* 0x000fe400078e000a */
[----:B------:R-:W-:-:S07]  /*02a0*/  IMAD.MOV.U32 R11, RZ, RZ, R9 ;  /* 0x000000ffff0b7224 */ /* 0x000fce00078e0009 */
[----:B------:R-:W-:Y:S05]  /*02b0*/  CALL.REL.NOINC `($__internal_2_$__cuda_sm20_div_rn_f64_full) ;  /* 0x0000000000747944 */ /* 0x000fea0003c00000 */
[----:B------:R-:W-:Y:S02]  /*02c0*/  IMAD.MOV.U32 R2, RZ, RZ, R16 ;  /* 0x000000ffff027224 */ /* 0x000fe400078e0010 */
[----:B------:R-:W-:-:S07]  /*02d0*/  IMAD.MOV.U32 R3, RZ, RZ, R17 ;  /* 0x000000ffff037224 */ /* 0x000fce00078e0011 */
.L_x_24:
[----:B------:R-:W0:Y:S01]  /*02e0*/  LDC.64 R8, c[0x0][0x380] ;  /* 0x0000e000ff087b82 */ /* 0x000e220000000a00 */
[----:B------:R1:W-:Y:S01]  /*02f0*/  STG.E.64 desc[UR4][R6.64], R2 ;  /* 0x0000000206007986 */ /* 0x0003e2000c101b04 */
[----:B0-----:R-:W-:-:S05]  /*0300*/  IMAD.WIDE.U32 R4, R4, 0x8, R8 ;  /* 0x0000000804047825 */ /* 0x001fca00078e0008 */
[----:B------:R-:W2:Y:S01]  /*0310*/  LDG.E.64 R8, desc[UR4][R4.64] ;  /* 0x0000000404087981 */ /* 0x000ea2000c1e1b00 */
[----:B------:R-:W-:Y:S01]  /*0320*/  IMAD.MOV.U32 R10, RZ, RZ, 0x1 ;  /* 0x00000001ff0a7424 */ /* 0x000fe200078e00ff */
[----:B--2---:R-:W0:Y:S01]  /*0330*/  MUFU.RCP64H R11, R9 ;  /* 0x00000009000b7308 */ /* 0x004e220000001800 */
[----:B------:R-:W-:-:S04]  /*0340*/  FSETP.GEU.AND P1, PT, |R9|, 6.5827683646048100446e-37, PT ;  /* 0x036000000900780b */ /* 0x000fc80003f2e200 */
[----:B0-----:R-:W-:-:S08]  /*0350*/  DFMA R12, -R8, R10, 1 ;  /* 0x3ff00000080c742b */ /* 0x001fd0000000010a */
[----:B------:R-:W-:-:S08]  /*0360*/  DFMA R12, R12, R12, R12 ;  /* 0x0000000c0c0c722b */ /* 0x000fd0000000000c */
[----:B------:R-:W-:-:S08]  /*0370*/  DFMA R12, R10, R12, R10 ;  /* 0x0000000c0a0c722b */ /* 0x000fd0000000000a */
[----:B------:R-:W-:-:S08]  /*0380*/  DFMA R10, -R8, R12, 1 ;  /* 0x3ff00000080a742b */ /* 0x000fd0000000010c */
[----:B------:R-:W-:-:S08]  /*0390*/  DFMA R10, R12, R10, R12 ;  /* 0x0000000a0c0a722b */ /* 0x000fd0000000000c */
[----:B------:R-:W-:-:S08]  /*03a0*/  DMUL R12, R8, R10 ;  /* 0x0000000a080c7228 */ /* 0x000fd00000000000 */
[----:B------:R-:W-:-:S08]  /*03b0*/  DFMA R14, -R8, R12, R8 ;  /* 0x0000000c080e722b */ /* 0x000fd00000000108 */
[----:B-1----:R-:W-:-:S10]  /*03c0*/  DFMA R2, R10, R14, R12 ;  /* 0x0000000e0a02722b */ /* 0x002fd4000000000c */
[----:B------:R-:W-:-:S05]  /*03d0*/  FFMA R0, RZ, R9, R3 ;  /* 0x00000009ff007223 */ /* 0x000fca0000000003 */
[----:B------:R-:W-:-:S13]  /*03e0*/  FSETP.GT.AND P0, PT, |R0|, 1.469367938527859385e-39, PT ;  /* 0x001000000000780b */ /* 0x000fda0003f04200 */
[----:B------:R-:W-:Y:S05]  /*03f0*/  @P0 BRA P1, `(.L_x_25) ;  /* 0x00000000001c0947 */ /* 0x000fea0000800000 */
[----:B------:R-:W-:Y:S01]  /*0400*/  IMAD.MOV.U32 R16, RZ, RZ, R8 ;  /* 0x000000ffff107224 */ /* 0x000fe200078e0008 */
[----:B------:R-:W-:Y:S01]  /*0410*/  MOV R0, 0x450 ;  /* 0x0000045000007802 */ /* 0x000fe20000000f00 */
[--C-:B------:R-:W-:Y:S02]  /*0420*/  IMAD.MOV.U32 R17, RZ, RZ, R9.reuse ;  /* 0x000000ffff117224 */ /* 0x100fe400078e0009 */
[----:B------:R-:W-:-:S07]  /*0430*/  IMAD.MOV.U32 R11, RZ, RZ, R9 ;  /* 0x000000ffff0b7224 */ /* 0x000fce00078e0009 */
[----:B------:R-:W-:Y:S05]  /*0440*/  CALL.REL.NOINC `($__internal_2_$__cuda_sm20_div_rn_f64_full) ;  /* 0x0000000000107944 */ /* 0x000fea0003c00000 */
[----:B------:R-:W-:Y:S02]  /*0450*/  IMAD.MOV.U32 R2, RZ, RZ, R16 ;  /* 0x000000ffff027224 */ /* 0x000fe400078e0010 */
[----:B------:R-:W-:-:S07]  /*0460*/  IMAD.MOV.U32 R3, RZ, RZ, R17 ;  /* 0x000000ffff037224 */ /* 0x000fce00078e0011 */
.L_x_25:
[----:B------:R-:W-:Y:S01]  /*0470*/  STG.E.64 desc[UR4][R4.64], R2 ;  /* 0x0000000204007986 */ /* 0x000fe2000c101b04 */
[----:B------:R-:W-:Y:S05]  /*0480*/  EXIT ;  /* 0x000000000000794d */ /* 0x000fea0003800000 */
        .weak           $__internal_2_$__cuda_sm20_div_rn_f64_full
        .type           $__internal_2_$__cuda_sm20_div_rn_f64_full,@function
        .size           $__internal_2_$__cuda_sm20_div_rn_f64_full,(.L_x_44 - $__internal_2_$__cuda_sm20_div_rn_f64_full)
$__internal_2_$__cuda_sm20_div_rn_f64_full:
[C---:B------:R-:W-:Y:S01]  /*0490*/  FSETP.GEU.AND P0, PT, |R11|.reuse, 1.469367938527859385e-39, PT ;  /* 0x001000000b00780b */ /* 0x040fe20003f0e200 */
[--C-:B------:R-:W-:Y:S01]  /*04a0*/  IMAD.MOV.U32 R10, RZ, RZ, R8.reuse ;  /* 0x000000ffff0a7224 */ /* 0x100fe200078e0008 */
[C---:B------:R-:W-:Y:S01]  /*04b0*/  LOP3.LUT R12, R11.reuse, 0x800fffff, RZ, 0xc0, !PT ;  /* 0x800fffff0b0c7812 */ /* 0x040fe200078ec0ff */
[----:B------:R-:W-:Y:S01]  /*04c0*/  IMAD.MOV.U32 R14, RZ, RZ, 0x1 ;  /* 0x00000001ff0e7424 */ /* 0x000fe200078e00ff */
[----:B------:R-:W-:Y:S01]  /*04d0*/  LOP3.LUT R19, R11, 0x7ff00000, RZ, 0xc0, !PT ;  /* 0x7ff000000b137812 */ /* 0x000fe200078ec0ff */
[----:B------:R-:W-:Y:S01]  /*04e0*/  IMAD.MOV.U32 R9, RZ, RZ, R17 ;  /* 0x000000ffff097224 */ /* 0x000fe200078e0011 */
[----:B------:R-:W-:Y:S01]  /*04f0*/  LOP3.LUT R13, R12, 0x3ff00000, RZ, 0xfc, !PT ;  /* 0x3ff000000c0d7812 */ /* 0x000fe200078efcff */
[----:B------:R-:W-:Y:S02]  /*0500*/  IMAD.MOV.U32 R12, RZ, RZ, R8 ;  /* 0x000000ffff0c7224 */ /* 0x000fe400078e0008 */
[----:B------:R-:W-:Y:S01]  /*0510*/  IMAD.MOV.U32 R21, RZ, RZ, 0x1ca00000 ;  /* 0x1ca00000ff157424 */ /* 0x000fe200078e00ff */
[----:B------:R-:W-:Y:S01]  /*0520*/  LOP3.LUT R20, R9, 0x7ff00000, RZ, 0xc0, !PT ;  /* 0x7ff0000009147812 */ /* 0x000fe200078ec0ff */
[----:B------:R-:W-:-:S02]  /*0530*/  IMAD.MOV.U32 R8, RZ, RZ, R16 ;  /* 0x000000ffff087224 */ /* 0x000fc400078e0010 */
[----:B------:R-:W-:Y:S01]  /*0540*/  @!P0 DMUL R12, R10, 8.98846567431157953865e+307 ;  /* 0x7fe000000a0c8828 */ /* 0x000fe20000000000 */
[----:B------:R-:W-:Y:S01]  /*0550*/  ISETP.GE.U32.AND P1, PT, R20, R19, PT ;  /* 0x000000131400720c */ /* 0x000fe20003f26070 */
[----:B------:R-:W-:-:S04]  /*0560*/  IMAD.MOV.U32 R22, RZ, RZ, R20 ;  /* 0x000000ffff167224 */ /* 0x000fc800078e0014 */
[----:B------:R-:W0:Y:S02]  /*0570*/  MUFU.RCP64H R15, R13 ;  /* 0x0000000d000f7308 */ /* 0x000e240000001800 */
[----:B0-----:R-:W-:-:S08]  /*0580*/  DFMA R2, R14, -R12, 1 ;  /* 0x3ff000000e02742b */ /* 0x001fd0000000080c */
[----:B------:R-:W-:-:S08]  /*0590*/  DFMA R2, R2, R2, R2 ;  /* 0x000000020202722b */ /* 0x000fd00000000002 */
[----:B------:R-:W-:Y:S01]  /*05a0*/  DFMA R14, R14, R2, R14 ;  /* 0x000000020e0e722b */ /* 0x000fe2000000000e */
[----:B------:R-:W-:Y:S01]  /*05b0*/  SEL R3, R21, 0x63400000, !P1 ;  /* 0x6340000015037807 */ /* 0x000fe20004800000 */
[----:B------:R-:W-:Y:S01]  /*05c0*/  IMAD.MOV.U32 R2, RZ, RZ, R8 ;  /* 0x000000ffff027224 */ /* 0x000fe200078e0008 */
[----:B------:R-:W-:Y:S02]  /*05d0*/  FSETP.GEU.AND P1, PT, |R9|, 1.469367938527859385e-39, PT ;  /* 0x001000000900780b */ /* 0x000fe40003f2e200 */
[----:B------:R-:W-:-:S03]  /*05e0*/  LOP3.LUT R3, R3, 0x800fffff, R9, 0xf8, !PT ;  /* 0x800fffff03037812 */ /* 0x000fc600078ef809 */
[----:B------:R-:W-:-:S08]  /*05f0*/  DFMA R16, R14, -R12, 1 ;  /* 0x3ff000000e10742b */ /* 0x000fd0000000080c */
[----:B------:R-:W-:Y:S01]  /*0600*/  DFMA R14, R14, R16, R14 ;  /* 0x000000100e0e722b */ /* 0x000fe2000000000e */
[----:B------:R-:W-:Y:S10]  /*0610*/  @P1 BRA `(.L_x_26) ;  /* 0x0000000000201947 */ /* 0x000ff40003800000 */
[----:B------:R-:W-:Y:S01]  /*0620*/  LOP3.LUT R17, R11, 0x7ff00000, RZ, 0xc0, !PT ;  /* 0x7ff000000b117812 */ /* 0x000fe200078ec0ff */
[----:B------:R-:W-:-:S03]  /*0630*/  IMAD.MOV.U32 R16, RZ, RZ, RZ ;  /* 0x000000ffff107224 */ /* 0x000fc600078e00ff */
[----:B------:R-:W-:-:S04]  /*0640*/  ISETP.GE.U32.AND P1, PT, R20, R17, PT ;  /* 0x000000111400720c */ /* 0x000fc80003f26070 */
[----:B------:R-:W-:-:S04]  /*0650*/  SEL R17, R21, 0x63400000, !P1 ;  /* 0x6340000015117807 */ /* 0x000fc80004800000 */
[----:B------:R-:W-:-:S04]  /*0660*/  LOP3.LUT R17, R17, 0x80000000, R9, 0xf8, !PT ;  /* 0x8000000011117812 */ /* 0x000fc800078ef809 */
[----:B------:R-:W-:-:S06]  /*0670*/  LOP3.LUT R17, R17, 0x100000, RZ, 0xfc, !PT ;  /* 0x0010000011117812 */ /* 0x000fcc00078efcff */
[----:B------:R-:W-:-:S10]  /*0680*/  DFMA R2, R2, 2, -R16 ;  /* 0x400000000202782b */ /* 0x000fd40000000810 */
[----:B------:R-:W-:-:S07]  /*0690*/  LOP3.LUT R22, R3, 0x7ff00000, RZ, 0xc0, !PT ;  /* 0x7ff0000003167812 */ /* 0x000fce00078ec0ff */
.L_x_26:
[----:B------:R-:W-:Y:S01]  /*06a0*/  IMAD.MOV.U32 R23, RZ, RZ, R19 ;  /* 0x000000ffff177224 */ /* 0x000fe200078e0013 */
[----:B------:R-:W-:Y:S01]  /*06b0*/  @!P0 LOP3.LUT R23, R13, 0x7ff00000, RZ, 0xc0, !PT ;  /* 0x7ff000000d178812 */ /* 0x000fe200078ec0ff */
[----:B------:R-:W-:Y:S01]  /*06c0*/  VIADD R24, R22, 0xffffffff ;  /* 0xffffffff16187836 */ /* 0x000fe20000000000 */
[----:B------:R-:W-:-:S03]  /*06d0*/  DMUL R16, R14, R2 ;  /* 0x000000020e107228 */ /* 0x000fc60000000000 */
[----:B------:R-:W-:Y:S01]  /*06e0*/  VIADD R25, R23, 0xffffffff ;  /* 0xffffffff17197836 */ /* 0x000fe20000000000 */
[----:B------:R-:W-:-:S04]  /*06f0*/  ISETP.GT.U32.AND P0, PT, R24, 0x7feffffe, PT ;  /* 0x7feffffe1800780c */ /* 0x000fc80003f04070 */
[----:B------:R-:W-:Y:S01]  /*0700*/  ISETP.GT.U32.OR P0, PT, R25, 0x7feffffe, P0 ;  /* 0x7feffffe1900780c */ /* 0x000fe20000704470 */
[----:B------:R-:W-:-:S08]  /*0710*/  DFMA R18, R16, -R12, R2 ;  /* 0x8000000c1012722b */ /* 0x000fd00000000002 */
[----:B------:R-:W-:-:S04]  /*0720*/  DFMA R14, R14, R18, R16 ;  /* 0x000000120e0e722b */ /* 0x000fc80000000010 */
[----:B------:R-:W-:Y:S07]  /*0730*/  @P0 BRA `(.L_x_27) ;  /* 0x00000000006c0947 */ /* 0x000fee0003800000 */
[----:B------:R-:W-:Y:S01]  /*0740*/  LOP3.LUT R9, R11, 0x7ff00000, RZ, 0xc0, !PT ;  /* 0x7ff000000b097812 */ /* 0x000fe200078ec0ff */
[----:B------:R-:W-:-:S03]  /*0750*/  IMAD.MOV.U32 R18, RZ, RZ, RZ ;  /* 0x000000ffff127224 */ /* 0x000fc600078e00ff */
        /* <DEDUP_REMOVED lines=25> */
.L_x_27:
[----:B------:R-:W-:-:S14]  /*08f0*/  DSETP.NAN.AND P0, PT, R8, R8, PT ;  /* 0x000000080800722a */ /* 0x000fdc0003f08000 */
[----:B------:R-:W-:Y:S05]  /*0900*/  @P0 BRA `(.L_x_29) ;  /* 0x0000000000440947 */ /* 0x000fea0003800000 */
[----:B------:R-:W-:-:S14]  /*0910*/  DSETP.NAN.AND P0, PT, R10, R10, PT ;  /* 0x0000000a0a00722a */ /* 0x000fdc0003f08000 */
[----:B------:R-:W-:Y:S05]  /*0920*/  @P0 BRA `(.L_x_30) ;  /* 0x0000000000300947 */ /* 0x000fea0003800000 */
[----:B------:R-:W-:Y:S01]  /*0930*/  ISETP.NE.AND P0, PT, R22, R23, PT ;  /* 0x000000171600720c */ /* 0x000fe20003f05270 */
[----:B------:R-:W-:Y:S02]  /*0940*/  IMAD.MOV.U32 R16, RZ, RZ, 0x0 ;  /* 0x00000000ff107424 */ /* 0x000fe400078e00ff */
[----:B------:R-:W-:-:S10]  /*0950*/  IMAD.MOV.U32 R17, RZ, RZ, -0x80000 ;  /* 0xfff80000ff117424 */ /* 0x000fd400078e00ff */
[----:B------:R-:W-:Y:S05]  /*0960*/  @!P0 BRA `(.L_x_28) ;  /* 0x0000000000348947 */ /* 0x000fea0003800000 */
[----:B------:R-:W-:Y:S02]  /*0970*/  ISETP.NE.AND P0, PT, R22, 0x7ff00000, PT ;  /* 0x7ff000001600780c */ /* 0x000fe40003f05270 */
[----:B------:R-:W-:Y:S02]  /*0980*/  LOP3.LUT R17, R9, 0x80000000, R11, 0x48, !PT ;  /* 0x8000000009117812 */ /* 0x000fe400078e480b */
[----:B------:R-:W-:-:S13]  /*0990*/  ISETP.EQ.OR P0, PT, R23, RZ, !P0 ;  /* 0x000000ff1700720c */ /* 0x000fda0004702670 */
[----:B------:R-:W-:Y:S01]  /*09a0*/  @P0 LOP3.LUT R2, R17, 0x7ff00000, RZ, 0xfc, !PT ;  /* 0x7ff0000011020812 */ /* 0x000fe200078efcff */
[----:B------:R-:W-:Y:S02]  /*09b0*/  @!P0 IMAD.MOV.U32 R16, RZ, RZ, RZ ;  /* 0x000000ffff108224 */ /* 0x000fe400078e00ff */
[----:B------:R-:W-:Y:S02]  /*09c0*/  @P0 IMAD.MOV.U32 R16, RZ, RZ, RZ ;  /* 0x000000ffff100224 */ /* 0x000fe400078e00ff */
[----:B------:R-:W-:Y:S01]  /*09d0*/  @P0 IMAD.MOV.U32 R17, RZ, RZ, R2 ;  /* 0x000000ffff110224 */ /* 0x000fe200078e0002 */
[----:B------:R-:W-:Y:S06]  /*09e0*/  BRA `(.L_x_28) ;  /* 0x0000000000147947 */ /* 0x000fec0003800000 */
.L_x_30:
[----:B------:R-:W-:Y:S01]  /*09f0*/  LOP3.LUT R17, R11, 0x80000, RZ, 0xfc, !PT ;  /* 0x000800000b117812 */ /* 0x000fe200078efcff */
[----:B------:R-:W-:Y:S01]  /*0a00*/  IMAD.MOV.U32 R16, RZ, RZ, R10 ;  /* 0x000000ffff107224 */ /* 0x000fe200078e000a */
[----:B------:R-:W-:Y:S06]  /*0a10*/  BRA `(.L_x_28) ;  /* 0x0000000000087947 */ /* 0x000fec0003800000 */
.L_x_29:
[----:B------:R-:W-:Y:S01]  /*0a20*/  LOP3.LUT R17, R9, 0x80000, RZ, 0xfc, !PT ;  /* 0x0008000009117812 */ /* 0x000fe200078efcff */
[----:B------:R-:W-:-:S07]  /*0a30*/  IMAD.MOV.U32 R16, RZ, RZ, R8 ;  /* 0x000000ffff107224 */ /* 0x000fce00078e0008 */
.L_x_28:
[----:B------:R-:W-:Y:S02]  /*0a40*/  IMAD.MOV.U32 R2, RZ, RZ, R0 ;  /* 0x000000ffff027224 */ /* 0x000fe400078e0000 */
[----:B------:R-:W-:-:S04]  /*0a50*/  IMAD.MOV.U32 R3, RZ, RZ, 0x0 ;  /* 0x00000000ff037424 */ /* 0x000fc800078e00ff */
[----:B------:R-:W-:Y:S05]  /*0a60*/  RET.REL.NODEC R2 `(_Z14diag_normalizePdS_ii) ;  /* 0xfffffff402647950 */ /* 0x000fea0003c3ffff */
.L_x_31:
        /* <DEDUP_REMOVED lines=9> */
.L_x_44:


//--------------------- .text._Z16nodiag_normalizePdS_ii --------------------------
	.section	.text._Z16nodiag_normalizePdS_ii,"ax",@progbits
	.align	128
        .global         _Z16nodiag_normalizePdS_ii
        .type           _Z16nodiag_normalizePdS_ii,@function
        .size           _Z16nodiag_normalizePdS_ii,(.L_x_45 - _Z16nodiag_normalizePdS_ii)
        .other          _Z16nodiag_normalizePdS_ii,@"STO_CUDA_ENTRY STV_DEFAULT"
_Z16nodiag_normalizePdS_ii:
.text._Z16nodiag_normalizePdS_ii:
        /* <DEDUP_REMOVED lines=13> */
[----:B------:R-:W0:Y:S01]  /*00d0*/  LDC R14, c[0x0][0x394] ;  /* 0x0000e500ff0e7b82 */ /* 0x000e220000000800 */
[----:B------:R-:W-:-:S04]  /*00e0*/  ISETP.NE.AND P0, PT, R0, R3, PT ;  /* 0x000000030000720c */ /* 0x000fc80003f05270 */
[----:B0-----:R-:W-:-:S13]  /*00f0*/  ISETP.NE.OR P0, PT, R0, R14, !P0 ;  /* 0x0000000e0000720c */ /* 0x001fda0004705670 */
[----:B------:R-:W-:Y:S05]  /*0100*/  @P0 EXIT ;  /* 0x000000000000094d */ /* 0x000fea0003800000 */
[----:B------:R-:W0:Y:S01]  /*0110*/  LDC.64 R4, c[0x0][0x380] ;  /* 0x0000e000ff047b82 */ /* 0x000e220000000a00 */
[----:B------:R-:W1:Y:S01]  /*0120*/  LDCU.64 UR4, c[0x0][0x358] ;  /* 0x00006b00ff0477ac */ /* 0x000e620008000a00 */
[----:B------:R-:W-:-:S04]  /*0130*/  IMAD R7, R14, UR6, R14 ;  /* 0x000000060e077c24 */ /* 0x000fc8000f8e020e */
[----:B0-----:R-:W-:Y:S02]  /*0140*/  IMAD.WIDE R4, R7, 0x8, R4 ;  /* 0x0000000807047825 */ /* 0x001fe400078e0204 */
[----:B------:R-:W0:Y:S03]  /*0150*/  LDC.64 R6, c[0x0][0x388] ;  /* 0x0000e200ff067b82 */ /* 0x000e260000000a00 */
[----:B-1----:R-:W2:Y:S01]  /*0160*/  LDG.E.64 R8, desc[UR4][R4.64] ;  /* 0x0000000404087981 */ /* 0x002ea2000c1e1b00 */
[----:B------:R-:W-:-:S04]  /*0170*/  IMAD R14, R14, UR6, R3 ;  /* 0x000000060e0e7c24 */ /* 0x000fc8000f8e0203 */
[----:B0-----:R-:W-:-:S05]  /*0180*/  IMAD.WIDE R6, R14, 0x8, R6 ;  /* 0x000000080e067825 */ /* 0x001fca00078e0206 */
[----:B------:R-:W3:Y:S01]  /*0190*/  LDG.E.64 R10, desc[UR4][R6.64] ;  /* 0x00000004060a7981 */ /* 0x000ee2000c1e1b00 */
[----:B------:R-:W-:Y:S01]  /*01a0*/  IMAD.MOV.U32 R2, RZ, RZ, 0x1 ;  /* 0x00000001ff027424 */ /* 0x000fe200078e00ff */
[----:B------:R-:W-:Y:S01]  /*01b0*/  BSSY.RECONVERGENT B0, `(.L_x_32) ;  /* 0x0000012000007945 */ /* 0x000fe20003800200 */
[----:B--2---:R-:W0:Y:S04]  /*01c0*/  MUFU.RCP64H R3, R9 ;  /* 0x0000000900037308 */ /* 0x004e280000001800 */
[----:B0-----:R-:W-:-:S08]  /*01d0*/  DFMA R12, -R8, R2, 1 ;  /* 0x3ff00000080c742b */ /* 0x001fd00000000102 */
[----:B------:R-:W-:Y:S01]  /*01e0*/  DFMA R12, R12, R12, R12 ;  /* 0x0000000c0c0c722b */ /* 0x000fe2000000000c */
[----:B---3--:R-:W-:-:S07]  /*01f0*/  FSETP.GEU.AND P1, PT, |R11|, 6.5827683646048100446e-37, PT ;  /* 0x036000000b00780b */ /* 0x008fce0003f2e200 */
        /* <DEDUP_REMOVED lines=9> */
[----:B------:R-:W-:-:S07]  /*0290*/  MOV R0, 0x2b0 ;  /* 0x000002b000007802 */ /* 0x000fce0000000f00 */
[----:B------:R-:W-:Y:S05]  /*02a0*/  CALL.REL.NOINC `($__internal_3_$__cuda_sm20_div_rn_f64_full) ;  /* 0x0000000000887944 */ /* 0x000fea0003c00000 */
[----:B------:R-:W-:Y:S02]  /*02b0*/  IMAD.MOV.U32 R2, RZ, RZ, R16 ;  /* 0x000000ffff027224 */ /* 0x000fe400078e0010 */
[----:B------:R-:W-:-:S07]  /*02c0*/  IMAD.MOV.U32 R3, RZ, RZ, R17 ;  /* 0x000000ffff037224 */ /* 0x000fce00078e0011 */
.L_x_33:
[----:B------:R-:W-:Y:S05]  /*02d0*/  BSYNC.RECONVERGENT B0 ;  /* 0x0000000000007941 */ /* 0x000fea0003800200 */
.L_x_32:
[----:B------:R0:W-:Y:S01]  /*02e0*/  STG.E.64 desc[UR4][R6.64], R2 ;  /* 0x0000000206007986 */ /* 0x0001e2000c101b04 */
[----:B------:R-:W1:Y:S03]  /*02f0*/  LDC.64 R8, c[0x0][0x380] ;  /* 0x0000e000ff087b82 */ /* 0x000e660000000a00 */
[----:B------:R-:W2:Y:S01]  /*0300*/  LDG.E.64 R4, desc[UR4][R4.64] ;  /* 0x0000000404047981 */ /* 0x000ea2000c1e1b00 */
[----:B-1----:R-:W-:-:S05]  /*0310*/  IMAD.WIDE R14, R14, 0x8, R8 ;  /* 0x000000080e0e7825 */ /* 0x002fca00078e0208 */
[----:B------:R-:W3:Y:S01]  /*0320*/  LDG.E.64 R8, desc[UR4][R14.64] ;  /* 0x000000040e087981 */ /* 0x000ee2000c1e1b00 */
[----:B------:R-:W-:Y:S01]  /*0330*/  IMAD.MOV.U32 R10, RZ, RZ, 0x1 ;  /* 0x00000001ff0a7424 */ /* 0x000fe200078e00ff */
[----:B------:R-:W-:Y:S01]  /*0340*/  BSSY.RECONVERGENT B0, `(.L_x_34) ;  /* 0x0000016000007945 */ /* 0x000fe20003800200 */
[----:B--2---:R-:W1:Y:S04]  /*0350*/  MUFU.RCP64H R11, R5 ;  /* 0x00000005000b7308 */ /* 0x004e680000001800 */
[----:B-1----:R-:W-:-:S08]  /*0360*/  DFMA R12, -R4, R10, 1 ;  /* 0x3ff00000040c742b */ /* 0x002fd0000000010a */
[----:B------:R-:W-:Y:S01]  /*0370*/  DFMA R12, R12, R12, R12 ;  /* 0x0000000c0c0c722b */ /* 0x000fe2000000000c */
[----:B---3--:R-:W-:-:S07]  /*0380*/  FSETP.GEU.AND P1, PT, |R9|, 6.5827683646048100446e-37, PT ;  /* 0x036000000900780b */ /* 0x008fce0003f2e200 */
[----:B------:R-:W-:-:S08]  /*0390*/  DFMA R12, R10, R12, R10 ;  /* 0x0000000c0a0c722b */ /* 0x000fd0000000000a */
[----:B------:R-:W-:-:S08]  /*03a0*/  DFMA R10, -R4, R12, 1 ;  /* 0x3ff00000040a742b */ /* 0x000fd0000000010c */
[----:B------:R-:W-:-:S08]  /*03b0*/  DFMA R10, R12, R10, R12 ;  /* 0x0000000a0c0a722b */ /* 0x000fd0000000000c */
[----:B0-----:R-:W-:-:S08]  /*03c0*/  DMUL R2, R8, R10 ;  /* 0x0000000a08027228 */ /* 0x001fd00000000000 */
        /* <DEDUP_REMOVED lines=8> */
[----:B------:R-:W-:Y:S02]  /*0450*/  IMAD.MOV.U32 R8, RZ, RZ, R4 ;  /* 0x000000ffff087224 */ /* 0x000fe400078e0004 */
[----:B------:R-:W-:-:S07]  /*0460*/  IMAD.MOV.U32 R9, RZ, RZ, R5 ;  /* 0x000000ffff097224 */ /* 0x000fce00078e0005 */
[----:B------:R-:W-:Y:S05]  /*0470*/  CALL.REL.NOINC `($__internal_3_$__cuda_sm20_div_rn_f64_full) ;  /* 0x0000000000147944 */ /* 0x000fea0003c00000 */
[----:B------:R-:W-:Y:S02]  /*0480*/  IMAD.MOV.U32 R2, RZ, RZ, R16 ;  /* 0x000000ffff027224 */ /* 0x000fe400078e0010 */
[----:B------:R-:W-:-:S07]  /*0490*/  IMAD.MOV.U32 R3, RZ, RZ, R17 ;  /* 0x000000ffff037224 */ /* 0x000fce00078e0011 */
.L_x_35:
[----:B------:R-:W-:Y:S05]  /*04a0*/  BSYNC.RECONVERGENT B0 ;  /* 0x0000000000007941 */ /* 0x000fea0003800200 */
.L_x_34:
[----:B------:R-:W-:Y:S01]  /*04b0*/  STG.E.64 desc[UR4][R14.64], R2 ;  /* 0x000000020e007986 */ /* 0x000fe2000c101b04 */
[----:B------:R-:W-:Y:S05]  /*04c0*/  EXIT ;  /* 0x000000000000794d */ /* 0x000fea0003800000 */
        .weak           $__internal_3_$__cuda_sm20_div_rn_f64_full
        .type           $__internal_3_$__cuda_sm20_div_rn_f64_full,@function
        .size           $__internal_3_$__cuda_sm20_div_rn_f64_full,(.L_x_45 - $__internal_3_$__cuda_sm20_div_rn_f64_full)
$__internal_3_$__cuda_sm20_div_rn_f64_full:
[C---:B------:R-:W-:Y:S01]  /*04d0*/  FSETP.GEU.AND P0, PT, |R9|.reuse, 1.469367938527859385e-39, PT ;  /* 0x001000000900780b */ /* 0x040fe20003f0e200 */
[----:B------:R-:W-:Y:S01]  /*04e0*/  IMAD.MOV.U32 R18, RZ, RZ, 0x1 ;  /* 0x00000001ff127424 */ /* 0x000fe200078e00ff */
[----:B------:R-:W-:Y:S01]  /*04f0*/  LOP3.LUT R2, R9, 0x800fffff, RZ, 0xc0, !PT ;  /* 0x800fffff09027812 */ /* 0x000fe200078ec0ff */
[----:B------:R-:W-:Y:S01]  /*0500*/  BSSY.RECONVERGENT B1, `(.L_x_36) ;  /* 0x0000054000017945 */ /* 0x000fe20003800200 */
[C---:B------:R-:W-:Y:S02]  /*0510*/  FSETP.GEU.AND P2, PT, |R11|.reuse, 1.469367938527859385e-39, PT ;  /* 0x001000000b00780b */ /* 0x040fe40003f4e200 */
[----:B------:R-:W-:Y:S01]  /*0520*/  LOP3.LUT R3, R2, 0x3ff00000, RZ, 0xfc, !PT ;  /* 0x3ff0000002037812 */ /* 0x000fe200078efcff */
[----:B------:R-:W-:Y:S01]  /*0530*/  IMAD.MOV.U32 R2, RZ, RZ, R8 ;  /* 0x000000ffff027224 */ /* 0x000fe200078e0008 */
[----:B------:R-:W-:Y:S02]  /*0540*/  LOP3.LUT R16, R11, 0x7ff00000, RZ, 0xc0, !PT ;  /* 0x7ff000000b107812 */ /* 0x000fe400078ec0ff */
[----:B------:R-:W-:-:S03]  /*0550*/  LOP3.LUT R25, R9, 0x7ff00000, RZ, 0xc0, !PT ;  /* 0x7ff0000009197812 */ /* 0x000fc600078ec0ff */
[----:B------:R-:W-:Y:S01]  /*0560*/  @!P0 DMUL R2, R8, 8.98846567431157953865e+307 ;  /* 0x7fe0000008028828 */ /* 0x000fe20000000000 */
[C---:B------:R-:W-:Y:S01]  /*0570*/  ISETP.GE.U32.AND P1, PT, R16.reuse, R25, PT ;  /* 0x000000191000720c */ /* 0x040fe20003f26070 */
[----:B------:R-:W-:Y:S02]  /*0580*/  IMAD.MOV.U32 R24, RZ, RZ, R16 ;  /* 0x000000ffff187224 */ /* 0x000fe400078e0010 */
[----:B------:R-:W-:Y:S02]  /*0590*/  @!P2 LOP3.LUT R17, R9, 0x7ff00000, RZ, 0xc0, !PT ;  /* 0x7ff000000911a812 */ /* 0x000fe400078ec0ff */
[----:B------:R-:W0:Y:S02]  /*05a0*/  MUFU.RCP64H R19, R3 ;  /* 0x0000000300137308 */ /* 0x000e240000001800 */
[----:B------:R-:W-:Y:S01]  /*05b0*/  @!P2 ISETP.GE.U32.AND P3, PT, R16, R17, PT ;  /* 0x000000111000a20c */ /* 0x000fe20003f66070 */
[----:B------:R-:W-:Y:S01]  /*05c0*/  IMAD.MOV.U32 R17, RZ, RZ, 0x1ca00000 ;  /* 0x1ca00000ff117424 */ /* 0x000fe200078e00ff */
[----:B------:R-:W-:-:S04]  /*05d0*/  @!P0 LOP3.LUT R25, R3, 0x7ff00000, RZ, 0xc0, !PT ;  /* 0x7ff0000003198812 */ /* 0x000fc800078ec0ff */
[----:B------:R-:W-:-:S04]  /*05e0*/  @!P2 SEL R21, R17, 0x63400000, !P3 ;  /* 0x634000001115a807 */ /* 0x000fc80005800000 */
[----:B------:R-:W-:-:S04]  /*05f0*/  @!P2 LOP3.LUT R22, R21, 0x80000000, R11, 0xf8, !PT ;  /* 0x800000001516a812 */ /* 0x000fc800078ef80b */
[----:B------:R-:W-:Y:S01]  /*0600*/  @!P2 LOP3.LUT R23, R22, 0x100000, RZ, 0xfc, !PT ;  /* 0x001000001617a812 */ /* 0x000fe200078efcff */
[----:B0-----:R-:W-:Y:S01]  /*0610*/  DFMA R12, R18, -R2, 1 ;  /* 0x3ff00000120c742b */ /* 0x001fe20000000802 */
[----:B------:R-:W-:-:S07]  /*0620*/  @!P2 IMAD.MOV.U32 R22, RZ, RZ, RZ ;  /* 0x000000ffff16a224 */ /* 0x000fce00078e00ff */
[----:B------:R-:W-:-:S08]  /*0630*/  DFMA R12, R12, R12, R12 ;  /* 0x0000000c0c0c722b */ /* 0x000fd0000000000c */
[----:B------:R-:W-:Y:S01]  /*0640*/  DFMA R18, R18, R12, R18 ;  /* 0x0000000c1212722b */ /* 0x000fe20000000012 */
[----:B------:R-:W-:Y:S01]  /*0650*/  SEL R13, R17, 0x63400000, !P1 ;  /* 0x63400000110d7807 */ /* 0x000fe20004800000 */
[----:B------:R-:W-:-:S03]  /*0660*/  IMAD.MOV.U32 R12, RZ, RZ, R10 ;  /* 0x000000ffff0c7224 */ /* 0x000fc600078e000a */
[----:B------:R-:W-:-:S03]  /*0670*/  LOP3.LUT R13, R13, 0x800fffff, R11, 0xf8, !PT ;  /* 0x800fffff0d0d7812 */ /* 0x000fc600078ef80b */
[----:B------:R-:W-:-:S03]  /*0680*/  DFMA R20, R18, -R2, 1 ;  /* 0x3ff000001214742b */ /* 0x000fc60000000802 */
[----:B------:R-:W-:-:S05]  /*0690*/  @!P2 DFMA R12, R12, 2, -R22 ;  /* 0x400000000c0ca82b */ /* 0x000fca0000000816 */
[----:B------:R-:W-:-:S05]  /*06a0*/  DFMA R20, R18, R20, R18 ;  /* 0x000000141214722b */ /* 0x000fca0000000012 */
[----:B------:R-:W-:-:S03]  /*06b0*/  @!P2 LOP3.LUT R24, R13, 0x7ff00000, RZ, 0xc0, !PT ;  /* 0x7ff000000d18a812 */ /* 0x000fc600078ec0ff */
[----:B------:R-:W-:Y:S02]  /*06c0*/  DMUL R18, R20, R12 ;  /* 0x0000000c14127228 */ /* 0x000fe40000000000 */
[----:B------:R-:W-:-:S05]  /*06d0*/  VIADD R26, R24, 0xffffffff ;  /* 0xffffffff181a7836 */ /* 0x000fca0000000000 */
[----:B------:R-:W-:Y:S01]  /*06e0*/  ISETP.GT.U32.AND P0, PT, R26, 0x7feffffe, PT ;  /* 0x7feffffe1a00780c */ /* 0x000fe20003f04070 */
[----:B------:R-:W-:Y:S01]  /*06f0*/  VIADD R26, R25, 0xffffffff ;  /* 0xffffffff191a7836 */ /* 0x000fe20000000000 */
[----:B------:R-:W-:-:S04]  /*0700*/  DFMA R22, R18, -R2, R12 ;  /* 0x800000021216722b */ /* 0x000fc8000000000c */
[----:B------:R-:W-:-:S04]  /*0710*/  ISETP.GT.U32.OR P0, PT, R26, 0x7feffffe, P0 ;  /* 0x7feffffe1a00780c */ /* 0x000fc80000704470 */
[----:B------:R-:W-:-:S09]  /*0720*/  DFMA R22, R20, R22, R18 ;  /* 0x000000161416722b */ /* 0x000fd20000000012 */
[----:B------:R-:W-:Y:S05]  /*0730*/  @P0 BRA `(.L_x_37) ;  /* 0x00000000006c0947 */ /* 0x000fea0003800000 */
        /* <DEDUP_REMOVED lines=17> */
[----:B------:R-:W-:Y:S01]  /*0850*/  IMAD.MOV R3, RZ, RZ, -R10 ;  /* 0x000000ffff037224 */ /* 0x000fe200078e0a0a */
[----:B------:R-:W-:Y:S01]  /*0860*/  DMUL.RP R18, R22, R18 ;  /* 0x0000001216127228 */ /* 0x000fe20000008000 */
[----:B------:R-:W-:-:S06]  /*0870*/  IMAD.MOV.U32 R2, RZ, RZ, RZ ;  /* 0x000000ffff027224 */ /* 0x000fcc00078e00ff */
[----:B------:R-:W-:-:S03]  /*0880*/  DFMA R2, R16, -R2, R22 ;  /* 0x800000021002722b */ /* 0x000fc60000000016 */
[----:B------:R-:W-:-:S03]  /*0890*/  LOP3.LUT R9, R19, R9, RZ, 0x3c, !PT ;  /* 0x0000000913097212 */ /* 0x000fc600078e3cff */
[----:B------:R-:W-:-:S04]  /*08a0*/  IADD3 R2, PT, PT, -R10, -0x43300000, RZ ;  /* 0xbcd000000a027810 */ /* 0x000fc80007ffe1ff */
[----:B------:R-:W-:-:S04]  /*08b0*/  FSETP.NEU.AND P0, PT, |R3|, R2, PT ;  /* 0x000000020300720b */ /* 0x000fc80003f0d200 */
[----:B------:R-:W-:Y:S02]  /*08c0*/  FSEL R16, R18, R16, !P0 ;  /* 0x0000001012107208 */ /* 0x000fe40004000000 */
[----:B------:R-:W-:Y:S01]  /*08d0*/  FSEL R17, R9, R17, !P0 ;  /* 0x0000001109117208 */ /* 0x000fe20004000000 */
[----:B------:R-:W-:Y:S06]  /*08e0*/  BRA `(.L_x_38) ;  /* 0x0000000000547947 */ /* 0x000fec0003800000 */
.L_x_37:
        /* <DEDUP_REMOVED lines=16> */
.L_x_40:
[----:B------:R-:W-:Y:S01]  /*09f0*/  LOP3.LUT R17, R9, 0x80000, RZ, 0xfc, !PT ;  /* 0x0008000009117812 */ /* 0x000fe200078efcff */
[----:B------:R-:W-:Y:S01]  /*0a00*/  IMAD.MOV.U32 R16, RZ, RZ, R8 ;  /* 0x000000ffff107224 */ /* 0x000fe200078e0008 */
[----:B------:R-:W-:Y:S06]  /*0a10*/  BRA `(.L_x_38) ;  /* 0x0000000000087947 */ /* 0x000fec0003800000 */
.L_x_39:
[----:B------:R-:W-:Y:S01]  /*0a20*/  LOP3.LUT R17, R11, 0x80000, RZ, 0xfc, !PT ;  /* 0x000800000b117812 */ /* 0x000fe200078efcff */
[----:B------:R-:W-:-:S07]  /*0a30*/  IMAD.MOV.U32 R16, RZ, RZ, R10 ;  /* 0x000000ffff107224 */ /* 0x000fce00078e000a */
.L_x_38:
[----:B------:R-:W-:Y:S05]  /*0a40*/  BSYNC.RECONVERGENT B1 ;  /* 0x0000000000017941 */ /* 0x000fea0003800200 */
.L_x_36:
[----:B------:R-:W-:Y:S02]  /*0a50*/  IMAD.MOV.U32 R2, RZ, RZ, R0 ;  /* 0x000000ffff027224 */ /* 0x000fe400078e0000 */
[----:B------:R-:W-:-:S04]  /*0a60*/  IMAD.MOV.U32 R3, RZ, RZ, 0x0 ;  /* 0x00000000ff037424 */ /* 0x000fc800078e00ff */
[----:B------:R-:W-:Y:S05]  /*0a70*/  RET.REL.NODEC R2 `(_Z16nodiag_normalizePdS_ii) ;  /* 0xfffffff402607950 */ /* 0x000fea0003c3ffff */
.L_x_41:
        /* <DEDUP_REMOVED lines=16> */
.L_x_45:


//--------------------- .nv.shared.reserved.0     --------------------------
	.section	.nv.shared.reserved.0,"aw",@nobits
	.weak		__nv_reservedSMEM_offset_0_alias
	.size		__nv_reservedSMEM_offset_0_alias, 0, 64
	.other		__nv_reservedSMEM_offset_0_alias,@"STO_CUDA_RESERVED_SHARED STV_DEFAULT"
__nv_reservedSMEM_offset_0_alias:
	.zero		0
	.zero		64


//--------------------- .nv.constant0._Z23matrix_inversion_kernelPdS_S_S_ii --------------------------
	.section	.nv.constant0._Z23matrix_inversion_kernelPdS_S_S_ii,"a",@progbits
	.sectionflags	@""
	.align	4
.nv.constant0._Z23matrix_inversion_kernelPdS_S_S_ii:
	.zero		936


//--------------------- .nv.constant0._Z8set_zeroPdS_ii --------------------------
	.section	.nv.constant0._Z8set_zeroPdS_ii,"a",@progbits
	.sectionflags	@""
	.align	4
.nv.constant0._Z8set_zeroPdS_ii:
	.zero		920


//--------------------- .nv.constant0._Z11gaussjordanPdS_ii --------------------------
	.section	.nv.constant0._Z11gaussjordanPdS_ii,"a",@progbits
	.sectionflags	@""
	.align	4
.nv.constant0._Z11gaussjordanPdS_ii:
	.zero		920


//--------------------- .nv.constant0._Z14diag_normalizePdS_ii --------------------------
	.section	.nv.constant0._Z14diag_normalizePdS_ii,"a",@progbits
	.sectionflags	@""
	.align	4
.nv.constant0._Z14diag_normalizePdS_ii:
	.zero		920


//--------------------- .nv.constant0._Z16nodiag_normalizePdS_ii --------------------------
	.section	.nv.constant0._Z16nodiag_normalizePdS_ii,"a",@progbits
	.sectionflags	@""
	.align	4
.nv.constant0._Z16nodiag_normalizePdS_ii:
	.zero		920


//--------------------- SYMBOLS --------------------------

	.type		.nv.reservedSmem.offset0,@object
	.size		.nv.reservedSmem.offset0,0x4
